//
// Generated by NVIDIA NVVM Compiler
//
// Compiler Build ID: CL-36424714
// Cuda compilation tools, release 13.0, V13.0.88
// Based on NVVM 20.0.0
//

.version 9.0
.target sm_100
.address_size 64

	// .globl	_Z16matrix_transposePKfPfii
// _ZZ16matrix_transposePKfPfiiE4tile has been demoted
// _ZZ15matrix_multiplyPKfS0_PfiiiE3A_s has been demoted
// _ZZ15matrix_multiplyPKfS0_PfiiiE3B_s has been demoted
.extern .shared .align 16 .b8 sdata[];

.visible .entry _Z16matrix_transposePKfPfii(
	.param .u64 .ptr .align 1 _Z16matrix_transposePKfPfii_param_0,
	.param .u64 .ptr .align 1 _Z16matrix_transposePKfPfii_param_1,
	.param .u32 _Z16matrix_transposePKfPfii_param_2,
	.param .u32 _Z16matrix_transposePKfPfii_param_3
)
{
	.reg .pred 	%p<18>;
	.reg .b32 	%r<35>;
	.reg .b32 	%f<21>;
	.reg .b64 	%rd<21>;
	// demoted variable
	.shared .align 4 .b8 _ZZ16matrix_transposePKfPfiiE4tile[4224];
	ld.param.u64 	%rd3, [_Z16matrix_transposePKfPfii_param_0];
	ld.param.u64 	%rd4, [_Z16matrix_transposePKfPfii_param_1];
	ld.param.u32 	%r18, [_Z16matrix_transposePKfPfii_param_2];
	ld.param.u32 	%r19, [_Z16matrix_transposePKfPfii_param_3];
	cvta.to.global.u64 	%rd1, %rd3;
	cvta.to.global.u64 	%rd2, %rd4;
	mov.u32 	%r20, %ctaid.y;
	shl.b32 	%r1, %r20, 5;
	mov.u32 	%r2, %tid.y;
	add.s32 	%r3, %r1, %r2;
	mov.u32 	%r21, %ctaid.x;
	shl.b32 	%r4, %r21, 5;
	mov.u32 	%r5, %tid.x;
	add.s32 	%r6, %r4, %r5;
	setp.ge.s32 	%p1, %r6, %r19;
	setp.ge.s32 	%p2, %r3, %r18;
	mov.f32 	%f17, 0f00000000;
	or.pred  	%p3, %p1, %p2;
	@%p3 bra 	$L__BB0_2;
	mad.lo.s32 	%r22, %r3, %r19, %r6;
	mul.wide.s32 	%rd5, %r22, 4;
	add.s64 	%rd6, %rd1, %rd5;
	ld.global.f32 	%f17, [%rd6];
$L__BB0_2:
	shl.b32 	%r23, %r5, 2;
	mov.u32 	%r24, _ZZ16matrix_transposePKfPfiiE4tile;
	add.s32 	%r7, %r24, %r23;
	setp.ge.s32 	%p4, %r6, %r19;
	mad.lo.s32 	%r8, %r2, 132, %r7;
	st.shared.f32 	[%r8], %f17;
	add.s32 	%r9, %r3, 8;
	setp.ge.s32 	%p5, %r9, %r18;
	mov.f32 	%f18, 0f00000000;
	or.pred  	%p6, %p4, %p5;
	@%p6 bra 	$L__BB0_4;
	mad.lo.s32 	%r25, %r9, %r19, %r6;
	mul.wide.s32 	%rd7, %r25, 4;
	add.s64 	%rd8, %rd1, %rd7;
	ld.global.f32 	%f18, [%rd8];
$L__BB0_4:
	setp.ge.s32 	%p7, %r6, %r19;
	st.shared.f32 	[%r8+1056], %f18;
	add.s32 	%r10, %r3, 16;
	setp.ge.s32 	%p8, %r10, %r18;
	mov.f32 	%f19, 0f00000000;
	or.pred  	%p9, %p7, %p8;
	@%p9 bra 	$L__BB0_6;
	mad.lo.s32 	%r26, %r10, %r19, %r6;
	mul.wide.s32 	%rd9, %r26, 4;
	add.s64 	%rd10, %rd1, %rd9;
	ld.global.f32 	%f19, [%rd10];
$L__BB0_6:
	setp.ge.s32 	%p10, %r6, %r19;
	st.shared.f32 	[%r8+2112], %f19;
	add.s32 	%r11, %r3, 24;
	setp.ge.s32 	%p11, %r11, %r18;
	mov.f32 	%f20, 0f00000000;
	or.pred  	%p12, %p10, %p11;
	@%p12 bra 	$L__BB0_8;
	mad.lo.s32 	%r27, %r11, %r19, %r6;
	mul.wide.s32 	%rd11, %r27, 4;
	add.s64 	%rd12, %rd1, %rd11;
	ld.global.f32 	%f20, [%rd12];
$L__BB0_8:
	st.shared.f32 	[%r8+3168], %f20;
	bar.sync 	0;
	add.s32 	%r12, %r4, %r2;
	add.s32 	%r13, %r1, %r5;
	setp.ge.s32 	%p13, %r13, %r18;
	@%p13 bra 	$L__BB0_17;
	shl.b32 	%r28, %r5, 7;
	add.s32 	%r29, %r7, %r28;
	setp.ge.s32 	%p14, %r12, %r19;
	shl.b32 	%r30, %r2, 2;
	add.s32 	%r14, %r29, %r30;
	@%p14 bra 	$L__BB0_11;
	ld.shared.f32 	%f13, [%r14];
	mad.lo.s32 	%r31, %r12, %r18, %r13;
	mul.wide.s32 	%rd13, %r31, 4;
	add.s64 	%rd14, %rd2, %rd13;
	st.global.f32 	[%rd14], %f13;
$L__BB0_11:
	add.s32 	%r15, %r12, 8;
	setp.ge.s32 	%p15, %r15, %r19;
	@%p15 bra 	$L__BB0_13;
	ld.shared.f32 	%f14, [%r14+32];
	mad.lo.s32 	%r32, %r15, %r18, %r13;
	mul.wide.s32 	%rd15, %r32, 4;
	add.s64 	%rd16, %rd2, %rd15;
	st.global.f32 	[%rd16], %f14;
$L__BB0_13:
	add.s32 	%r16, %r12, 16;
	setp.ge.s32 	%p16, %r16, %r19;
	@%p16 bra 	$L__BB0_15;
	ld.shared.f32 	%f15, [%r14+64];
	mad.lo.s32 	%r33, %r16, %r18, %r13;
	mul.wide.s32 	%rd17, %r33, 4;
	add.s64 	%rd18, %rd2, %rd17;
	st.global.f32 	[%rd18], %f15;
$L__BB0_15:
	add.s32 	%r17, %r12, 24;
	setp.ge.s32 	%p17, %r17, %r19;
	@%p17 bra 	$L__BB0_17;
	ld.shared.f32 	%f16, [%r14+96];
	mad.lo.s32 	%r34, %r17, %r18, %r13;
	mul.wide.s32 	%rd19, %r34, 4;
	add.s64 	%rd20, %rd2, %rd19;
	st.global.f32 	[%rd20], %f16;
$L__BB0_17:
	ret;

}
	// .globl	_Z15matrix_multiplyPKfS0_Pfiii
.visible .entry _Z15matrix_multiplyPKfS0_Pfiii(
	.param .u64 .ptr .align 1 _Z15matrix_multiplyPKfS0_Pfiii_param_0,
	.param .u64 .ptr .align 1 _Z15matrix_multiplyPKfS0_Pfiii_param_1,
	.param .u64 .ptr .align 1 _Z15matrix_multiplyPKfS0_Pfiii_param_2,
	.param .u32 _Z15matrix_multiplyPKfS0_Pfiii_param_3,
	.param .u32 _Z15matrix_multiplyPKfS0_Pfiii_param_4,
	.param .u32 _Z15matrix_multiplyPKfS0_Pfiii_param_5
)
{
	.reg .pred 	%p<12>;
	.reg .b32 	%r<41>;
	.reg .b32 	%f<111>;
	.reg .b64 	%rd<13>;
	// demoted variable
	.shared .align 4 .b8 _ZZ15matrix_multiplyPKfS0_PfiiiE3A_s[4096];
	// demoted variable
	.shared .align 4 .b8 _ZZ15matrix_multiplyPKfS0_PfiiiE3B_s[4096];
	ld.param.u64 	%rd4, [_Z15matrix_multiplyPKfS0_Pfiii_param_0];
	ld.param.u64 	%rd5, [_Z15matrix_multiplyPKfS0_Pfiii_param_1];
	ld.param.u64 	%rd6, [_Z15matrix_multiplyPKfS0_Pfiii_param_2];
	ld.param.u32 	%r23, [_Z15matrix_multiplyPKfS0_Pfiii_param_3];
	ld.param.u32 	%r24, [_Z15matrix_multiplyPKfS0_Pfiii_param_4];
	ld.param.u32 	%r25, [_Z15matrix_multiplyPKfS0_Pfiii_param_5];
	mov.u32 	%r26, %ctaid.y;
	shl.b32 	%r27, %r26, 5;
	mov.u32 	%r38, %tid.y;
	add.s32 	%r2, %r27, %r38;
	mov.u32 	%r28, %ctaid.x;
	shl.b32 	%r3, %r28, 5;
	mov.u32 	%r36, %tid.x;
	add.s32 	%r5, %r3, %r36;
	setp.lt.s32 	%p1, %r25, 1;
	mov.f32 	%f110, 0f00000000;
	@%p1 bra 	$L__BB1_7;
	shl.b32 	%r30, %r38, 7;
	mov.u32 	%r31, _ZZ15matrix_multiplyPKfS0_PfiiiE3A_s;
	add.s32 	%r6, %r31, %r30;
	shl.b32 	%r32, %r36, 2;
	add.s32 	%r7, %r6, %r32;
	mov.u32 	%r33, _ZZ15matrix_multiplyPKfS0_PfiiiE3B_s;
	add.s32 	%r9, %r33, %r32;
	add.s32 	%r8, %r9, %r30;
	mad.lo.s32 	%r34, %r38, %r24, %r36;
	add.s32 	%r39, %r34, %r3;
	shl.b32 	%r11, %r24, 5;
	mad.lo.s32 	%r37, %r25, %r2, %r36;
	cvta.to.global.u64 	%rd1, %rd4;
	cvta.to.global.u64 	%rd2, %rd5;
	mov.f32 	%f110, 0f00000000;
	mov.b32 	%r40, 0;
$L__BB1_2:
	setp.ge.s32 	%p2, %r2, %r23;
	mul.wide.s32 	%rd7, %r37, 4;
	add.s64 	%rd3, %rd1, %rd7;
	setp.ge.s32 	%p3, %r36, %r25;
	mov.f32 	%f108, 0f00000000;
	or.pred  	%p4, %p2, %p3;
	@%p4 bra 	$L__BB1_4;
	ld.global.f32 	%f108, [%rd3];
$L__BB1_4:
	setp.ge.s32 	%p5, %r5, %r24;
	st.shared.f32 	[%r7], %f108;
	setp.ge.s32 	%p6, %r38, %r25;
	mov.f32 	%f109, 0f00000000;
	or.pred  	%p7, %p5, %p6;
	@%p7 bra 	$L__BB1_6;
	mul.wide.s32 	%rd8, %r39, 4;
	add.s64 	%rd9, %rd2, %rd8;
	ld.global.f32 	%f109, [%rd9];
$L__BB1_6:
	st.shared.f32 	[%r8], %f109;
	bar.sync 	0;
	ld.shared.f32 	%f12, [%r6];
	ld.shared.f32 	%f13, [%r9];
	fma.rn.f32 	%f14, %f12, %f13, %f110;
	ld.shared.f32 	%f15, [%r6+4];
	ld.shared.f32 	%f16, [%r9+128];
	fma.rn.f32 	%f17, %f15, %f16, %f14;
	ld.shared.f32 	%f18, [%r6+8];
	ld.shared.f32 	%f19, [%r9+256];
	fma.rn.f32 	%f20, %f18, %f19, %f17;
	ld.shared.f32 	%f21, [%r6+12];
	ld.shared.f32 	%f22, [%r9+384];
	fma.rn.f32 	%f23, %f21, %f22, %f20;
	ld.shared.f32 	%f24, [%r6+16];
	ld.shared.f32 	%f25, [%r9+512];
	fma.rn.f32 	%f26, %f24, %f25, %f23;
	ld.shared.f32 	%f27, [%r6+20];
	ld.shared.f32 	%f28, [%r9+640];
	fma.rn.f32 	%f29, %f27, %f28, %f26;
	ld.shared.f32 	%f30, [%r6+24];
	ld.shared.f32 	%f31, [%r9+768];
	fma.rn.f32 	%f32, %f30, %f31, %f29;
	ld.shared.f32 	%f33, [%r6+28];
	ld.shared.f32 	%f34, [%r9+896];
	fma.rn.f32 	%f35, %f33, %f34, %f32;
	ld.shared.f32 	%f36, [%r6+32];
	ld.shared.f32 	%f37, [%r9+1024];
	fma.rn.f32 	%f38, %f36, %f37, %f35;
	ld.shared.f32 	%f39, [%r6+36];
	ld.shared.f32 	%f40, [%r9+1152];
	fma.rn.f32 	%f41, %f39, %f40, %f38;
	ld.shared.f32 	%f42, [%r6+40];
	ld.shared.f32 	%f43, [%r9+1280];
	fma.rn.f32 	%f44, %f42, %f43, %f41;
	ld.shared.f32 	%f45, [%r6+44];
	ld.shared.f32 	%f46, [%r9+1408];
	fma.rn.f32 	%f47, %f45, %f46, %f44;
	ld.shared.f32 	%f48, [%r6+48];
	ld.shared.f32 	%f49, [%r9+1536];
	fma.rn.f32 	%f50, %f48, %f49, %f47;
	ld.shared.f32 	%f51, [%r6+52];
	ld.shared.f32 	%f52, [%r9+1664];
	fma.rn.f32 	%f53, %f51, %f52, %f50;
	ld.shared.f32 	%f54, [%r6+56];
	ld.shared.f32 	%f55, [%r9+1792];
	fma.rn.f32 	%f56, %f54, %f55, %f53;
	ld.shared.f32 	%f57, [%r6+60];
	ld.shared.f32 	%f58, [%r9+1920];
	fma.rn.f32 	%f59, %f57, %f58, %f56;
	ld.shared.f32 	%f60, [%r6+64];
	ld.shared.f32 	%f61, [%r9+2048];
	fma.rn.f32 	%f62, %f60, %f61, %f59;
	ld.shared.f32 	%f63, [%r6+68];
	ld.shared.f32 	%f64, [%r9+2176];
	fma.rn.f32 	%f65, %f63, %f64, %f62;
	ld.shared.f32 	%f66, [%r6+72];
	ld.shared.f32 	%f67, [%r9+2304];
	fma.rn.f32 	%f68, %f66, %f67, %f65;
	ld.shared.f32 	%f69, [%r6+76];
	ld.shared.f32 	%f70, [%r9+2432];
	fma.rn.f32 	%f71, %f69, %f70, %f68;
	ld.shared.f32 	%f72, [%r6+80];
	ld.shared.f32 	%f73, [%r9+2560];
	fma.rn.f32 	%f74, %f72, %f73, %f71;
	ld.shared.f32 	%f75, [%r6+84];
	ld.shared.f32 	%f76, [%r9+2688];
	fma.rn.f32 	%f77, %f75, %f76, %f74;
	ld.shared.f32 	%f78, [%r6+88];
	ld.shared.f32 	%f79, [%r9+2816];
	fma.rn.f32 	%f80, %f78, %f79, %f77;
	ld.shared.f32 	%f81, [%r6+92];
	ld.shared.f32 	%f82, [%r9+2944];
	fma.rn.f32 	%f83, %f81, %f82, %f80;
	ld.shared.f32 	%f84, [%r6+96];
	ld.shared.f32 	%f85, [%r9+3072];
	fma.rn.f32 	%f86, %f84, %f85, %f83;
	ld.shared.f32 	%f87, [%r6+100];
	ld.shared.f32 	%f88, [%r9+3200];
	fma.rn.f32 	%f89, %f87, %f88, %f86;
	ld.shared.f32 	%f90, [%r6+104];
	ld.shared.f32 	%f91, [%r9+3328];
	fma.rn.f32 	%f92, %f90, %f91, %f89;
	ld.shared.f32 	%f93, [%r6+108];
	ld.shared.f32 	%f94, [%r9+3456];
	fma.rn.f32 	%f95, %f93, %f94, %f92;
	ld.shared.f32 	%f96, [%r6+112];
	ld.shared.f32 	%f97, [%r9+3584];
	fma.rn.f32 	%f98, %f96, %f97, %f95;
	ld.shared.f32 	%f99, [%r6+116];
	ld.shared.f32 	%f100, [%r9+3712];
	fma.rn.f32 	%f101, %f99, %f100, %f98;
	ld.shared.f32 	%f102, [%r6+120];
	ld.shared.f32 	%f103, [%r9+3840];
	fma.rn.f32 	%f104, %f102, %f103, %f101;
	ld.shared.f32 	%f105, [%r6+124];
	ld.shared.f32 	%f106, [%r9+3968];
	fma.rn.f32 	%f110, %f105, %f106, %f104;
	bar.sync 	0;
	add.s32 	%r40, %r40, 32;
	add.s32 	%r39, %r39, %r11;
	add.s32 	%r38, %r38, 32;
	add.s32 	%r37, %r37, 32;
	add.s32 	%r36, %r36, 32;
	setp.lt.s32 	%p8, %r40, %r25;
	@%p8 bra 	$L__BB1_2;
$L__BB1_7:
	setp.ge.s32 	%p9, %r2, %r23;
	setp.ge.s32 	%p10, %r5, %r24;
	or.pred  	%p11, %p9, %p10;
	@%p11 bra 	$L__BB1_9;
	mad.lo.s32 	%r35, %r24, %r2, %r5;
	cvta.to.global.u64 	%rd10, %rd6;
	mul.wide.s32 	%rd11, %r35, 4;
	add.s64 	%rd12, %rd10, %rd11;
	st.global.f32 	[%rd12], %f110;
$L__BB1_9:
	ret;

}
	// .globl	_Z7softmaxPfiii
.visible .entry _Z7softmaxPfiii(
	.param .u64 .ptr .align 1 _Z7softmaxPfiii_param_0,
	.param .u32 _Z7softmaxPfiii_param_1,
	.param .u32 _Z7softmaxPfiii_param_2,
	.param .u32 _Z7softmaxPfiii_param_3
)
{
	.reg .pred 	%p<25>;
	.reg .b32 	%r<55>;
	.reg .b32 	%f<60>;
	.reg .b64 	%rd<5>;

	ld.param.u64 	%rd2, [_Z7softmaxPfiii_param_0];
	ld.param.u32 	%r6, [_Z7softmaxPfiii_param_2];
	ld.param.u32 	%r5, [_Z7softmaxPfiii_param_3];
	cvta.to.global.u64 	%rd3, %rd2;
	mov.u32 	%r7, %ntid.x;
	add.s32 	%r8, %r7, 31;
	shr.u32 	%r1, %r8, 5;
	mov.u32 	%r2, %tid.x;
	mov.u32 	%r9, %ctaid.x;
	mad.lo.s32 	%r10, %r6, %r9, %r2;
	mul.wide.s32 	%rd4, %r10, 4;
	add.s64 	%rd1, %rd3, %rd4;
	ld.global.f32 	%f6, [%rd1];
	mov.b32 	%r11, %f6;
	shfl.sync.down.b32	%r12|%p1, %r11, 16, 31, -1;
	mov.b32 	%f7, %r12;
	max.f32 	%f8, %f6, %f7;
	mov.b32 	%r13, %f8;
	shfl.sync.down.b32	%r14|%p2, %r13, 8, 31, -1;
	mov.b32 	%f9, %r14;
	max.f32 	%f10, %f8, %f9;
	mov.b32 	%r15, %f10;
	shfl.sync.down.b32	%r16|%p3, %r15, 4, 31, -1;
	mov.b32 	%f11, %r16;
	max.f32 	%f12, %f10, %f11;
	mov.b32 	%r17, %f12;
	shfl.sync.down.b32	%r18|%p4, %r17, 2, 31, -1;
	mov.b32 	%f13, %r18;
	max.f32 	%f14, %f12, %f13;
	mov.b32 	%r19, %f14;
	shfl.sync.down.b32	%r20|%p5, %r19, 1, 31, -1;
	mov.b32 	%f15, %r20;
	max.f32 	%f16, %f14, %f15;
	shr.u32 	%r21, %r2, 3;
	and.b32  	%r22, %r21, 124;
	mov.u32 	%r23, sdata;
	add.s32 	%r3, %r23, %r22;
	st.shared.f32 	[%r3], %f16;
	bar.sync 	0;
	setp.gt.u32 	%p6, %r2, 31;
	shl.b32 	%r24, %r2, 2;
	add.s32 	%r4, %r23, %r24;
	@%p6 bra 	$L__BB2_4;
	setp.ge.u32 	%p7, %r2, %r1;
	mov.f32 	%f58, 0fFF800000;
	@%p7 bra 	$L__BB2_3;
	ld.shared.f32 	%f58, [%r4];
$L__BB2_3:
	mov.b32 	%r25, %f58;
	shfl.sync.down.b32	%r26|%p8, %r25, 16, 31, -1;
	mov.b32 	%f18, %r26;
	max.f32 	%f19, %f58, %f18;
	mov.b32 	%r27, %f19;
	shfl.sync.down.b32	%r28|%p9, %r27, 8, 31, -1;
	mov.b32 	%f20, %r28;
	max.f32 	%f21, %f19, %f20;
	mov.b32 	%r29, %f21;
	shfl.sync.down.b32	%r30|%p10, %r29, 4, 31, -1;
	mov.b32 	%f22, %r30;
	max.f32 	%f23, %f21, %f22;
	mov.b32 	%r31, %f23;
	shfl.sync.down.b32	%r32|%p11, %r31, 2, 31, -1;
	mov.b32 	%f24, %r32;
	max.f32 	%f25, %f23, %f24;
	mov.b32 	%r33, %f25;
	shfl.sync.down.b32	%r34|%p12, %r33, 1, 31, -1;
	mov.b32 	%f26, %r34;
	max.f32 	%f27, %f25, %f26;
	st.shared.f32 	[sdata], %f27;
$L__BB2_4:
	setp.gt.u32 	%p13, %r2, 31;
	bar.sync 	0;
	ld.shared.f32 	%f28, [sdata];
	bar.sync 	0;
	ld.global.f32 	%f29, [%rd1];
	sub.f32 	%f30, %f29, %f28;
	cvt.rn.f32.s32 	%f31, %r5;
	sqrt.rn.f32 	%f32, %f31;
	div.rn.f32 	%f33, %f30, %f32;
	mul.f32 	%f34, %f33, 0f3FB8AA3B;
	ex2.approx.f32 	%f3, %f34;
	mov.b32 	%r35, %f3;
	shfl.sync.down.b32	%r36|%p14, %r35, 16, 31, -1;
	mov.b32 	%f35, %r36;
	add.f32 	%f36, %f3, %f35;
	mov.b32 	%r37, %f36;
	shfl.sync.down.b32	%r38|%p15, %r37, 8, 31, -1;
	mov.b32 	%f37, %r38;
	add.f32 	%f38, %f36, %f37;
	mov.b32 	%r39, %f38;
	shfl.sync.down.b32	%r40|%p16, %r39, 4, 31, -1;
	mov.b32 	%f39, %r40;
	add.f32 	%f40, %f38, %f39;
	mov.b32 	%r41, %f40;
	shfl.sync.down.b32	%r42|%p17, %r41, 2, 31, -1;
	mov.b32 	%f41, %r42;
	add.f32 	%f42, %f40, %f41;
	mov.b32 	%r43, %f42;
	shfl.sync.down.b32	%r44|%p18, %r43, 1, 31, -1;
	mov.b32 	%f43, %r44;
	add.f32 	%f44, %f42, %f43;
	st.shared.f32 	[%r3], %f44;
	bar.sync 	0;
	@%p13 bra 	$L__BB2_8;
	setp.ge.u32 	%p19, %r2, %r1;
	mov.f32 	%f59, 0f00000000;
	@%p19 bra 	$L__BB2_7;
	ld.shared.f32 	%f59, [%r4];
$L__BB2_7:
	mov.b32 	%r45, %f59;
	shfl.sync.down.b32	%r46|%p20, %r45, 16, 31, -1;
	mov.b32 	%f46, %r46;
	add.f32 	%f47, %f59, %f46;
	mov.b32 	%r47, %f47;
	shfl.sync.down.b32	%r48|%p21, %r47, 8, 31, -1;
	mov.b32 	%f48, %r48;
	add.f32 	%f49, %f47, %f48;
	mov.b32 	%r49, %f49;
	shfl.sync.down.b32	%r50|%p22, %r49, 4, 31, -1;
	mov.b32 	%f50, %r50;
	add.f32 	%f51, %f49, %f50;
	mov.b32 	%r51, %f51;
	shfl.sync.down.b32	%r52|%p23, %r51, 2, 31, -1;
	mov.b32 	%f52, %r52;
	add.f32 	%f53, %f51, %f52;
	mov.b32 	%r53, %f53;
	shfl.sync.down.b32	%r54|%p24, %r53, 1, 31, -1;
	mov.b32 	%f54, %r54;
	add.f32 	%f55, %f53, %f54;
	st.shared.f32 	[sdata], %f55;
$L__BB2_8:
	bar.sync 	0;
	ld.shared.f32 	%f56, [sdata];
	div.rn.f32 	%f57, %f3, %f56;
	st.global.f32 	[%rd1], %f57;
	ret;

}


// ===== COMPILED SASS (sm_100) =====

	.target	sm_100

	.elftype	@"ET_EXEC"


//--------------------- .note.nv.tkinfo           --------------------------
	.section	.note.nv.tkinfo,"",@"SHT_NOTE"
	.sectionflags	@"SHF_NOTE_NV_TKINFO"
	.tkinfo
        /*0018*/ 	.word	0x00000002
        /*0030*/ 	.string	""
        /*0030*/ 	.string	"ptxas"
        /*0030*/ 	.string	"Cuda compilation tools, release 13.0, V13.0.88"
        /*0030*/ 	.string	"Build cuda_13.0.r13.0/compiler.36424714_0"
        /*0030*/ 	.string	"-arch sm_100 -m 64 "



//--------------------- .note.nv.cuinfo           --------------------------
	.section	.note.nv.cuinfo,"",@"SHT_NOTE"
	.sectionflags	@"SHF_NOTE_NV_CUINFO"
        /*0018*/ 	.short	0x0002
        /*001a*/ 	.short	0x0064
        /*001c*/ 	.short	0x0082
	.zero		2


//--------------------- .nv.info                  --------------------------
	.section	.nv.info,"",@"SHT_CUDA_INFO"
	.align	4


	//----- nvinfo : EIATTR_REGCOUNT
	.align		4
        /*0000*/ 	.byte	0x04, 0x2f
        /*0002*/ 	.short	(.L_1 - .L_0)
	.align		4
.L_0:
        /*0004*/ 	.word	index@(_Z16matrix_transposePKfPfii)
        /*0008*/ 	.word	0x0000001a


	//----- nvinfo : EIATTR_FRAME_SIZE
	.align		4
.L_1:
        /*000c*/ 	.byte	0x04, 0x11
        /*000e*/ 	.short	(.L_3 - .L_2)
	.align		4
.L_2:
        /*0010*/ 	.word	index@(_Z16matrix_transposePKfPfii)
        /*0014*/ 	.word	0x00000000


	//----- nvinfo : EIATTR_REGCOUNT
	.align		4
.L_3:
        /*0018*/ 	.byte	0x04, 0x2f
        /*001a*/ 	.short	(.L_5 - .L_4)
	.align		4
.L_4:
        /*001c*/ 	.word	index@(_Z15matrix_multiplyPKfS0_Pfiii)
        /*0020*/ 	.word	0x00000020


	//----- nvinfo : EIATTR_FRAME_SIZE
	.align		4
.L_5:
        /*0024*/ 	.byte	0x04, 0x11
        /*0026*/ 	.short	(.L_7 - .L_6)
	.align		4
.L_6:
        /*0028*/ 	.word	index@(_Z15matrix_multiplyPKfS0_Pfiii)
        /*002c*/ 	.word	0x00000000


	//----- nvinfo : EIATTR_REGCOUNT
	.align		4
.L_7:
        /*0030*/ 	.byte	0x04, 0x2f
        /*0032*/ 	.short	(.L_9 - .L_8)
	.align		4
.L_8:
        /*0034*/ 	.word	index@(_Z7softmaxPfiii)
        /*0038*/ 	.word	0x00000013


	//----- nvinfo : EIATTR_FRAME_SIZE
	.align		4
.L_9:
        /*003c*/ 	.byte	0x04, 0x11
        /*003e*/ 	.short	(.L_11 - .L_10)
	.align		4
.L_10:
        /*0040*/ 	.word	index@($__internal_1_$__cuda_sm3x_div_rn_noftz_f32_slowpath)
        /*0044*/ 	.word	0x00000000


	//----- nvinfo : EIATTR_FRAME_SIZE
	.align		4
.L_11:
        /*0048*/ 	.byte	0x04, 0x11
        /*004a*/ 	.short	(.L_13 - .L_12)
	.align		4
.L_12:
        /*004c*/ 	.word	index@($__internal_0_$__cuda_sm20_sqrt_rn_f32_slowpath)
        /*0050*/ 	.word	0x00000000


	//----- nvinfo : EIATTR_FRAME_SIZE
	.align		4
.L_13:
        /*0054*/ 	.byte	0x04, 0x11
        /*0056*/ 	.short	(.L_15 - .L_14)
	.align		4
.L_14:
        /*0058*/ 	.word	index@(_Z7softmaxPfiii)
        /*005c*/ 	.word	0x00000000


	//----- nvinfo : EIATTR_MIN_STACK_SIZE
	.align		4
.L_15:
        /*0060*/ 	.byte	0x04, 0x12
        /*0062*/ 	.short	(.L_17 - .L_16)
	.align		4
.L_16:
        /*0064*/ 	.word	index@(_Z7softmaxPfiii)
        /*0068*/ 	.word	0x00000000


	//----- nvinfo : EIATTR_MIN_STACK_SIZE
	.align		4
.L_17:
        /*006c*/ 	.byte	0x04, 0x12
        /*006e*/ 	.short	(.L_19 - .L_18)
	.align		4
.L_18:
        /*0070*/ 	.word	index@(_Z15matrix_multiplyPKfS0_Pfiii)
        /*0074*/ 	.word	0x00000000


	//----- nvinfo : EIATTR_MIN_STACK_SIZE
	.align		4
.L_19:
        /*0078*/ 	.byte	0x04, 0x12
        /*007a*/ 	.short	(.L_21 - .L_20)
	.align		4
.L_20:
        /*007c*/ 	.word	index@(_Z16matrix_transposePKfPfii)
        /*0080*/ 	.word	0x00000000
.L_21:


//--------------------- .nv.compat                --------------------------
	.section	.nv.compat,"",@"SHT_CUDA_COMPAT_INFO"
	.align	4
        /*0000*/ 	.byte	0x02, 0x09, 0x00, 0x00, 0x02, 0x02, 0x01, 0x00, 0x02, 0x05, 0x05, 0x00, 0x03, 0x07, 0x01, 0x01
        /*0010*/ 	.byte	0x02, 0x03, 0x00, 0x00, 0x02, 0x06, 0x01, 0x00, 0x04, 0x0b, 0x08, 0x00, 0x01, 0x00, 0x00, 0x00
        /*0020*/ 	.byte	0x00, 0x00, 0x00, 0x00


//--------------------- .nv.info._Z7softmaxPfiii  --------------------------
	.section	.nv.info._Z7softmaxPfiii,"",@"SHT_CUDA_INFO"
	.sectionflags	@""
	.align	4


	//----- nvinfo : EIATTR_CUDA_API_VERSION
	.align		4
        /*0000*/ 	.byte	0x04, 0x37
        /*0002*/ 	.short	(.L_23 - .L_22)
.L_22:
        /*0004*/ 	.word	0x00000082


	//----- nvinfo : EIATTR_KPARAM_INFO
	.align		4
.L_23:
        /*0008*/ 	.byte	0x04, 0x17
        /*000a*/ 	.short	(.L_25 - .L_24)
.L_24:
        /*000c*/ 	.word	0x00000000
        /*0010*/ 	.short	0x0003
        /*0012*/ 	.short	0x0010
        /*0014*/ 	.byte	0x00, 0xf0, 0x11, 0x00


	//----- nvinfo : EIATTR_KPARAM_INFO
	.align		4
.L_25:
        /*0018*/ 	.byte	0x04, 0x17
        /*001a*/ 	.short	(.L_27 - .L_26)
.L_26:
        /*001c*/ 	.word	0x00000000
        /*0020*/ 	.short	0x0002
        /*0022*/ 	.short	0x000c
        /*0024*/ 	.byte	0x00, 0xf0, 0x11, 0x00


	//----- nvinfo : EIATTR_KPARAM_INFO
	.align		4
.L_27:
        /*0028*/ 	.byte	0x04, 0x17
        /*002a*/ 	.short	(.L_29 - .L_28)
.L_28:
        /*002c*/ 	.word	0x00000000
        /*0030*/ 	.short	0x0001
        /*0032*/ 	.short	0x0008
        /*0034*/ 	.byte	0x00, 0xf0, 0x11, 0x00


	//----- nvinfo : EIATTR_KPARAM_INFO
	.align		4
.L_29:
        /*0038*/ 	.byte	0x04, 0x17
        /*003a*/ 	.short	(.L_31 - .L_30)
.L_30:
        /*003c*/ 	.word	0x00000000
        /*0040*/ 	.short	0x0000
        /*0042*/ 	.short	0x0000
        /*0044*/ 	.byte	0x00, 0xf5, 0x21, 0x00


	//----- nvinfo : EIATTR_SPARSE_MMA_MASK
	.align		4
.L_31:
        /*0048*/ 	.byte	0x03, 0x50
        /*004a*/ 	.short	0x0000


	//----- nvinfo : EIATTR_MAXREG_COUNT
	.align		4
        /*004c*/ 	.byte	0x03, 0x1b
        /*004e*/ 	.short	0x00ff


	//----- nvinfo : EIATTR_NUM_BARRIERS
	.align		4
        /*0050*/ 	.byte	0x02, 0x4c
        /*0052*/ 	.byte	0x01
	.zero		1


	//----- nvinfo : EIATTR_MERCURY_ISA_VERSION
	.align		4
        /*0054*/ 	.byte	0x03, 0x5f
        /*0056*/ 	.short	0x0101


	//----- nvinfo : EIATTR_COOP_GROUP_MASK_REGIDS
	.align		4
        /*0058*/ 	.byte	0x04, 0x29
        /*005a*/ 	.short	(.L_33 - .L_32)


	//   ....[0]....
.L_32:
        /*005c*/ 	.word	0xffffffff


	//   ....[1]....
        /*0060*/ 	.word	0xffffffff


	//   ....[2]....
        /*0064*/ 	.word	0xffffffff


	//   ....[3]....
        /*0068*/ 	.word	0xffffffff


	//   ....[4]....
        /*006c*/ 	.word	0xffffffff


	//   ....[5]....
        /*0070*/ 	.word	0xffffffff


	//   ....[6]....
        /*0074*/ 	.word	0xffffffff


	//   ....[7]....
        /*0078*/ 	.word	0xffffffff


	//   ....[8]....
        /*007c*/ 	.word	0xffffffff


	//   ....[9]....
        /*0080*/ 	.word	0xffffffff


	//   ....[10]....
        /*0084*/ 	.word	0xffffffff


	//   ....[11]....
        /*0088*/ 	.word	0xffffffff


	//   ....[12]....
        /*008c*/ 	.word	0xffffffff


	//   ....[13]....
        /*0090*/ 	.word	0xffffffff


	//   ....[14]....
        /*0094*/ 	.word	0xffffffff


	//   ....[15]....
        /*0098*/ 	.word	0xffffffff


	//   ....[16]....
        /*009c*/ 	.word	0xffffffff


	//   ....[17]....
        /*00a0*/ 	.word	0xffffffff


	//   ....[18]....
        /*00a4*/ 	.word	0xffffffff


	//   ....[19]....
        /*00a8*/ 	.word	0xffffffff


	//   ....[20]....
        /*00ac*/ 	.word	0x0500000c


	//   ....[21]....
        /*00b0*/ 	.word	0x0500000c


	//   ....[22]....
        /*00b4*/ 	.word	0x0500000c


	//   ....[23]....
        /*00b8*/ 	.word	0x0500000c


	//   ....[24]....
        /*00bc*/ 	.word	0x0500000c


	//   ....[25]....
        /*00c0*/ 	.word	0x0500000c


	//   ....[26]....
        /*00c4*/ 	.word	0x0500000c


	//   ....[27]....
        /*00c8*/ 	.word	0x0500000c


	//   ....[28]....
        /*00cc*/ 	.word	0x0500000c


	//   ....[29]....
        /*00d0*/ 	.word	0x0500000c


	//----- nvinfo : EIATTR_COOP_GROUP_INSTR_OFFSETS
	.align		4
.L_33:
        /*00d4*/ 	.byte	0x04, 0x28
        /*00d6*/ 	.short	(.L_35 - .L_34)


	//   ....[0]....
.L_34:
        /*00d8*/ 	.word	0x00000100


	//   ....[1]....
        /*00dc*/ 	.word	0x00000120


	//   ....[2]....
        /*00e0*/ 	.word	0x00000140


	//   ....[3]....
        /*00e4*/ 	.word	0x00000160


	//   ....[4]....
        /*00e8*/ 	.word	0x000001a0


	//   ....[5]....
        /*00ec*/ 	.word	0x00000250


	//   ....[6]....
        /*00f0*/ 	.word	0x00000270


	//   ....[7]....
        /*00f4*/ 	.word	0x00000290


	//   ....[8]....
        /*00f8*/ 	.word	0x000002b0


	//   ....[9]....
        /*00fc*/ 	.word	0x000002d0


	//   ....[10]....
        /*0100*/ 	.word	0x00000560


	//   ....[11]....
        /*0104*/ 	.word	0x00000580


	//   ....[12]....
        /*0108*/ 	.word	0x000005a0


	//   ....[13]....
        /*010c*/ 	.word	0x000005c0


	//   ....[14]....
        /*0110*/ 	.word	0x000005e0


	//   ....[15]....
        /*0114*/ 	.word	0x00000680


	//   ....[16]....
        /*0118*/ 	.word	0x000006a0


	//   ....[17]....
        /*011c*/ 	.word	0x000006c0


	//   ....[18]....
        /*0120*/ 	.word	0x000006e0


	//   ....[19]....
        /*0124*/ 	.word	0x00000700


	//   ....[20]....
        /*0128*/ 	.word	0x00000900


	//   ....[21]....
        /*012c*/ 	.word	0x00000970


	//   ....[22]....
        /*0130*/ 	.word	0x000009e0


	//   ....[23]....
        /*0134*/ 	.word	0x00000a50


	//   ....[24]....
        /*0138*/ 	.word	0x00000ac0


	//   ....[25]....
        /*013c*/ 	.word	0x00000b40


	//   ....[26]....
        /*0140*/ 	.word	0x00000bb0


	//   ....[27]....
        /*0144*/ 	.word	0x00000c20


	//   ....[28]....
        /*0148*/ 	.word	0x00000c90


	//   ....[29]....
        /*014c*/ 	.word	0x00000d00


	//----- nvinfo : EIATTR_VRC_CTA_INIT_COUNT
	.align		4
.L_35:
        /*0150*/ 	.byte	0x02, 0x4a
	.zero		1
	.zero		1


	//----- nvinfo : EIATTR_EXIT_INSTR_OFFSETS
	.align		4
        /*0154*/ 	.byte	0x04, 0x1c
        /*0156*/ 	.short	(.L_37 - .L_36)


	//   ....[0]....
.L_36:
        /*0158*/ 	.word	0x000008a0


	//----- nvinfo : EIATTR_CRS_STACK_SIZE
	.align		4
.L_37:
        /*015c*/ 	.byte	0x04, 0x1e
        /*015e*/ 	.short	(.L_39 - .L_38)
.L_38:
        /*0160*/ 	.word	0x00000000


	//----- nvinfo : EIATTR_CBANK_PARAM_SIZE
	.align		4
.L_39:
        /*0164*/ 	.byte	0x03, 0x19
        /*0166*/ 	.short	0x0014


	//----- nvinfo : EIATTR_PARAM_CBANK
	.align		4
        /*0168*/ 	.byte	0x04, 0x0a
        /*016a*/ 	.short	(.L_41 - .L_40)
	.align		4
.L_40:
        /*016c*/ 	.word	index@(.nv.constant0._Z7softmaxPfiii)
        /*0170*/ 	.short	0x0380
        /*0172*/ 	.short	0x0014


	//----- nvinfo : EIATTR_SW_WAR
	.align		4
.L_41:
        /*0174*/ 	.byte	0x04, 0x36
        /*0176*/ 	.short	(.L_43 - .L_42)
.L_42:
        /*0178*/ 	.word	0x00000008
.L_43:


//--------------------- .nv.info._Z15matrix_multiplyPKfS0_Pfiii --------------------------
	.section	.nv.info._Z15matrix_multiplyPKfS0_Pfiii,"",@"SHT_CUDA_INFO"
	.sectionflags	@""
	.align	4


	//----- nvinfo : EIATTR_CUDA_API_VERSION
	.align		4
        /*0000*/ 	.byte	0x04, 0x37
        /*0002*/ 	.short	(.L_45 - .L_44)
.L_44:
        /*0004*/ 	.word	0x00000082


	//----- nvinfo : EIATTR_KPARAM_INFO
	.align		4
.L_45:
        /*0008*/ 	.byte	0x04, 0x17
        /*000a*/ 	.short	(.L_47 - .L_46)
.L_46:
        /*000c*/ 	.word	0x00000000
        /*0010*/ 	.short	0x0005
        /*0012*/ 	.short	0x0020
        /*0014*/ 	.byte	0x00, 0xf0, 0x11, 0x00


	//----- nvinfo : EIATTR_KPARAM_INFO
	.align		4
.L_47:
        /*0018*/ 	.byte	0x04, 0x17
        /*001a*/ 	.short	(.L_49 - .L_48)
.L_48:
        /*001c*/ 	.word	0x00000000
        /*0020*/ 	.short	0x0004
        /*0022*/ 	.short	0x001c
        /*0024*/ 	.byte	0x00, 0xf0, 0x11, 0x00


	//----- nvinfo : EIATTR_KPARAM_INFO
	.align		4
.L_49:
        /*0028*/ 	.byte	0x04, 0x17
        /*002a*/ 	.short	(.L_51 - .L_50)
.L_50:
        /*002c*/ 	.word	0x00000000
        /*0030*/ 	.short	0x0003
        /*0032*/ 	.short	0x0018
        /*0034*/ 	.byte	0x00, 0xf0, 0x11, 0x00


	//----- nvinfo : EIATTR_KPARAM_INFO
	.align		4
.L_51:
        /*0038*/ 	.byte	0x04, 0x17
        /*003a*/ 	.short	(.L_53 - .L_52)
.L_52:
        /*003c*/ 	.word	0x00000000
        /*0040*/ 	.short	0x0002
        /*0042*/ 	.short	0x0010
        /*0044*/ 	.byte	0x00, 0xf5, 0x21, 0x00


	//----- nvinfo : EIATTR_KPARAM_INFO
	.align		4
.L_53:
        /*0048*/ 	.byte	0x04, 0x17
        /*004a*/ 	.short	(.L_55 - .L_54)
.L_54:
        /*004c*/ 	.word	0x00000000
        /*0050*/ 	.short	0x0001
        /*0052*/ 	.short	0x0008
        /*0054*/ 	.byte	0x00, 0xf5, 0x21, 0x00


	//----- nvinfo : EIATTR_KPARAM_INFO
	.align		4
.L_55:
        /*0058*/ 	.byte	0x04, 0x17
        /*005a*/ 	.short	(.L_57 - .L_56)
.L_56:
        /*005c*/ 	.word	0x00000000
        /*0060*/ 	.short	0x0000
        /*0062*/ 	.short	0x0000
        /*0064*/ 	.byte	0x00, 0xf5, 0x21, 0x00


	//----- nvinfo : EIATTR_SPARSE_MMA_MASK
	.align		4
.L_57:
        /*0068*/ 	.byte	0x03, 0x50
        /*006a*/ 	.short	0x0000


	//----- nvinfo : EIATTR_MAXREG_COUNT
	.align		4
        /*006c*/ 	.byte	0x03, 0x1b
        /*006e*/ 	.short	0x00ff


	//----- nvinfo : EIATTR_NUM_BARRIERS
	.align		4
        /*0070*/ 	.byte	0x02, 0x4c
        /*0072*/ 	.byte	0x01
	.zero		1


	//----- nvinfo : EIATTR_MERCURY_ISA_VERSION
	.align		4
        /*0074*/ 	.byte	0x03, 0x5f
        /*0076*/ 	.short	0x0101


	//----- nvinfo : EIATTR_VRC_CTA_INIT_COUNT
	.align		4
        /*0078*/ 	.byte	0x02, 0x4a
	.zero		1
	.zero		1


	//----- nvinfo : EIATTR_EXIT_INSTR_OFFSETS
	.align		4
        /*007c*/ 	.byte	0x04, 0x1c
        /*007e*/ 	.short	(.L_59 - .L_58)


	//   ....[0]....
.L_58:
        /*0080*/ 	.word	0x00000800


	//   ....[1]....
        /*0084*/ 	.word	0x00000850


	//----- nvinfo : EIATTR_CBANK_PARAM_SIZE
	.align		4
.L_59:
        /*0088*/ 	.byte	0x03, 0x19
        /*008a*/ 	.short	0x0024


	//----- nvinfo : EIATTR_PARAM_CBANK
	.align		4
        /*008c*/ 	.byte	0x04, 0x0a
        /*008e*/ 	.short	(.L_61 - .L_60)
	.align		4
.L_60:
        /*0090*/ 	.word	index@(.nv.constant0._Z15matrix_multiplyPKfS0_Pfiii)
        /*0094*/ 	.short	0x0380
        /*0096*/ 	.short	0x0024


	//----- nvinfo : EIATTR_SW_WAR
	.align		4
.L_61:
        /*0098*/ 	.byte	0x04, 0x36
        /*009a*/ 	.short	(.L_63 - .L_62)
.L_62:
        /*009c*/ 	.word	0x00000008
.L_63:


//--------------------- .nv.info._Z16matrix_transposePKfPfii --------------------------
	.section	.nv.info._Z16matrix_transposePKfPfii,"",@"SHT_CUDA_INFO"
	.sectionflags	@""
	.align	4


	//----- nvinfo : EIATTR_CUDA_API_VERSION
	.align		4
        /*0000*/ 	.byte	0x04, 0x37
        /*0002*/ 	.short	(.L_65 - .L_64)
.L_64:
        /*0004*/ 	.word	0x00000082


	//----- nvinfo : EIATTR_KPARAM_INFO
	.align		4
.L_65:
        /*0008*/ 	.byte	0x04, 0x17
        /*000a*/ 	.short	(.L_67 - .L_66)
.L_66:
        /*000c*/ 	.word	0x00000000
        /*0010*/ 	.short	0x0003
        /*0012*/ 	.short	0x0014
        /*0014*/ 	.byte	0x00, 0xf0, 0x11, 0x00


	//----- nvinfo : EIATTR_KPARAM_INFO
	.align		4
.L_67:
        /*0018*/ 	.byte	0x04, 0x17
        /*001a*/ 	.short	(.L_69 - .L_68)
.L_68:
        /*001c*/ 	.word	0x00000000
        /*0020*/ 	.short	0x0002
        /*0022*/ 	.short	0x0010
        /*0024*/ 	.byte	0x00, 0xf0, 0x11, 0x00


	//----- nvinfo : EIATTR_KPARAM_INFO
	.align		4
.L_69:
        /*0028*/ 	.byte	0x04, 0x17
        /*002a*/ 	.short	(.L_71 - .L_70)
.L_70:
        /*002c*/ 	.word	0x00000000
        /*0030*/ 	.short	0x0001
        /*0032*/ 	.short	0x0008
        /*0034*/ 	.byte	0x00, 0xf5, 0x21, 0x00


	//----- nvinfo : EIATTR_KPARAM_INFO
	.align		4
.L_71:
        /*0038*/ 	.byte	0x04, 0x17
        /*003a*/ 	.short	(.L_73 - .L_72)
.L_72:
        /*003c*/ 	.word	0x00000000
        /*0040*/ 	.short	0x0000
        /*0042*/ 	.short	0x0000
        /*0044*/ 	.byte	0x00, 0xf5, 0x21, 0x00


	//----- nvinfo : EIATTR_SPARSE_MMA_MASK
	.align		4
.L_73:
        /*0048*/ 	.byte	0x03, 0x50
        /*004a*/ 	.short	0x0000


	//----- nvinfo : EIATTR_MAXREG_COUNT
	.align		4
        /*004c*/ 	.byte	0x03, 0x1b
        /*004e*/ 	.short	0x00ff


	//----- nvinfo : EIATTR_NUM_BARRIERS
	.align		4
        /*0050*/ 	.byte	0x02, 0x4c
        /*0052*/ 	.byte	0x01
	.zero		1


	//----- nvinfo : EIATTR_MERCURY_ISA_VERSION
	.align		4
        /*0054*/ 	.byte	0x03, 0x5f
        /*0056*/ 	.short	0x0101


	//----- nvinfo : EIATTR_VRC_CTA_INIT_COUNT
	.align		4
        /*0058*/ 	.byte	0x02, 0x4a
	.zero		1
	.zero		1


	//----- nvinfo : EIATTR_EXIT_INSTR_OFFSETS
	.align		4
        /*005c*/ 	.byte	0x04, 0x1c
        /*005e*/ 	.short	(.L_75 - .L_74)


	//   ....[0]....
.L_74:
        /*0060*/ 	.word	0x00000350


	//   ....[1]....
        /*0064*/ 	.word	0x000004e0


	//   ....[2]....
        /*0068*/ 	.word	0x00000540


	//----- nvinfo : EIATTR_CBANK_PARAM_SIZE
	.align		4
.L_75:
        /*006c*/ 	.byte	0x03, 0x19
        /*006e*/ 	.short	0x0018


	//----- nvinfo : EIATTR_PARAM_CBANK
	.align		4
        /*0070*/ 	.byte	0x04, 0x0a
        /*0072*/ 	.short	(.L_77 - .L_76)
	.align		4
.L_76:
        /*0074*/ 	.word	index@(.nv.constant0._Z16matrix_transposePKfPfii)
        /*0078*/ 	.short	0x0380
        /*007a*/ 	.short	0x0018


	//----- nvinfo : EIATTR_SW_WAR
	.align		4
.L_77:
        /*007c*/ 	.byte	0x04, 0x36
        /*007e*/ 	.short	(.L_79 - .L_78)
.L_78:
        /*0080*/ 	.word	0x00000008
.L_79:


//--------------------- .nv.callgraph             --------------------------
	.section	.nv.callgraph,"",@"SHT_CUDA_CALLGRAPH"
	.align	4
	.sectionentsize	8
	.align		4
        /*0000*/ 	.word	0x00000000
	.align		4
        /*0004*/ 	.word	0xffffffff
	.align		4
        /*0008*/ 	.word	0x00000000
	.align		4
        /*000c*/ 	.word	0xfffffffe
	.align		4
        /*0010*/ 	.word	0x00000000
	.align		4
        /*0014*/ 	.word	0xfffffffd
	.align		4
        /*0018*/ 	.word	0x00000000
	.align		4
        /*001c*/ 	.word	0xfffffffc


//--------------------- .text._Z7softmaxPfiii     --------------------------
	.section	.text._Z7softmaxPfiii,"ax",@progbits
	.align	128
        .global         _Z7softmaxPfiii
        .type           _Z7softmaxPfiii,@function
        .size           _Z7softmaxPfiii,(.L_x_40 - _Z7softmaxPfiii)
        .other          _Z7softmaxPfiii,@"STO_CUDA_ENTRY STV_DEFAULT"
_Z7softmaxPfiii:
.text._Z7softmaxPfiii:
[----:B------:R-:W-:Y:S01]  /*0000*/  LDC R1, c[0x0][0x37c] ;  /* 0x0000df00ff017b82 */ /* 0x000fe20000000800 */
[----:B------:R-:W0:Y:S07]  /*0010*/  S2R R6, SR_TID.X ;  /* 0x0000000000067919 */ /* 0x000e2e0000002100 */
[----:B------:R-:W0:Y:S01]  /*0020*/  S2UR UR4, SR_CTAID.X ;  /* 0x00000000000479c3 */ /* 0x000e220000002500 */
[----:B------:R-:W1:Y:S07]  /*0030*/  LDCU.64 UR8, c[0x0][0x358] ;  /* 0x00006b00ff0877ac */ /* 0x000e6e0008000a00 */
[----:B------:R-:W0:Y:S08]  /*0040*/  LDC R3, c[0x0][0x38c] ;  /* 0x0000e300ff037b82 */ /* 0x000e300000000800 */
[----:B------:R-:W2:Y:S01]  /*0050*/  LDC.64 R4, c[0x0][0x380] ;  /* 0x0000e000ff047b82 */ /* 0x000ea20000000a00 */
[----:B0-----:R-:W-:-:S04]  /*0060*/  IMAD R3, R3, UR4, R6 ;  /* 0x0000000403037c24 */ /* 0x001fc8000f8e0206 */
[----:B--2---:R-:W-:-:S05]  /*0070*/  IMAD.WIDE R4, R3, 0x4, R4 ;  /* 0x0000000403047825 */ /* 0x004fca00078e0204 */
[----:B-1----:R-:W2:Y:S01]  /*0080*/  LDG.E R0, desc[UR8][R4.64] ;  /* 0x0000000804007981 */ /* 0x002ea2000c1e1900 */
[----:B------:R-:W0:Y:S01]  /*0090*/  S2UR UR5, SR_CgaCtaId ;  /* 0x00000000000579c3 */ /* 0x000e220000008800 */
[----:B------:R-:W1:Y:S01]  /*00a0*/  LDCU UR6, c[0x0][0x360] ;  /* 0x00006c00ff0677ac */ /* 0x000e620008000800 */
[----:B------:R-:W-:Y:S01]  /*00b0*/  ISETP.GT.U32.AND P2, PT, R6, 0x1f, PT ;  /* 0x0000001f0600780c */ /* 0x000fe20003f44070 */
[----:B------:R-:W-:Y:S02]  /*00c0*/  UMOV UR4, 0x400 ;  /* 0x0000040000047882 */ /* 0x000fe40000000000 */
[----:B0-----:R-:W-:Y:S02]  /*00d0*/  ULEA UR5, UR5, UR4, 0x18 ;  /* 0x0000000405057291 */ /* 0x001fe4000f8ec0ff */
[----:B-1----:R-:W-:-:S04]  /*00e0*/  UIADD3 UR4, UPT, UPT, UR6, 0x1f, URZ ;  /* 0x0000001f06047890 */ /* 0x002fc8000fffe0ff */
[----:B------:R-:W-:Y:S01]  /*00f0*/  USHF.R.U32.HI UR4, URZ, 0x5, UR4 ;  /* 0x00000005ff047899 */ /* 0x000fe20008011604 */
[----:B--2---:R-:W0:Y:S02]  /*0100*/  SHFL.DOWN PT, R3, R0, 0x10, 0x1f ;  /* 0x0a001f0000037f89 */ /* 0x004e2400000e0000 */
[----:B0-----:R-:W-:-:S05]  /*0110*/  FMNMX R3, R0, R3, !PT ;  /* 0x0000000300037209 */ /* 0x001fca0007800000 */
[----:B------:R-:W0:Y:S02]  /*0120*/  SHFL.DOWN PT, R2, R3, 0x8, 0x1f ;  /* 0x09001f0003027f89 */ /* 0x000e2400000e0000 */
[----:B0-----:R-:W-:-:S05]  /*0130*/  FMNMX R2, R3, R2, !PT ;  /* 0x0000000203027209 */ /* 0x001fca0007800000 */
[----:B------:R-:W0:Y:S02]  /*0140*/  SHFL.DOWN PT, R7, R2, 0x4, 0x1f ;  /* 0x08801f0002077f89 */ /* 0x000e2400000e0000 */
[----:B0-----:R-:W-:-:S05]  /*0150*/  FMNMX R8, R2, R7, !PT ;  /* 0x0000000702087209 */ /* 0x001fca0007800000 */
[----:B------:R-:W0:Y:S02]  /*0160*/  SHFL.DOWN PT, R7, R8, 0x2, 0x1f ;  /* 0x08401f0008077f89 */ /* 0x000e2400000e0000 */
[----:B0-----:R-:W-:Y:S02]  /*0170*/  FMNMX R9, R8, R7, !PT ;  /* 0x0000000708097209 */ /* 0x001fe40007800000 */
[----:B------:R-:W-:Y:S02]  /*0180*/  SHF.R.U32.HI R7, RZ, 0x3, R6 ;  /* 0x00000003ff077819 */ /* 0x000fe40000011606 */
[----:B------:R-:W-:Y:S01]  /*0190*/  LEA R8, R6, UR5, 0x2 ;  /* 0x0000000506087c11 */ /* 0x000fe2000f8e10ff */
[----:B------:R-:W0:Y:S01]  /*01a0*/  SHFL.DOWN PT, R10, R9, 0x1, 0x1f ;  /* 0x08201f00090a7f89 */ /* 0x000e2200000e0000 */
[----:B------:R-:W-:Y:S02]  /*01b0*/  LOP3.LUT R7, R7, 0x7c, RZ, 0xc0, !PT ;  /* 0x0000007c07077812 */ /* 0x000fe400078ec0ff */
[----:B0-----:R-:W-:-:S05]  /*01c0*/  FMNMX R10, R9, R10, !PT ;  /* 0x0000000a090a7209 */ /* 0x001fca0007800000 */
[----:B------:R0:W-:Y:S01]  /*01d0*/  STS [R7+UR5], R10 ;  /* 0x0000000a07007988 */ /* 0x0001e20008000805 */
[----:B------:R-:W-:Y:S06]  /*01e0*/  BAR.SYNC.DEFER_BLOCKING 0x0 ;  /* 0x0000000000007b1d */ /* 0x000fec0000010000 */
[----:B------:R-:W-:Y:S05]  /*01f0*/  @P2 BRA `(.L_x_0) ;  /* 0x0000000000402947 */ /* 0x000fea0003800000 */
[----:B------:R-:W-:Y:S01]  /*0200*/  ISETP.GE.U32.AND P0, PT, R6, UR4, PT ;  /* 0x0000000406007c0c */ /* 0x000fe2000bf06070 */
[----:B------:R-:W-:Y:S01]  /*0210*/  IMAD.MOV.U32 R0, RZ, RZ, -0x800000 ;  /* 0xff800000ff007424 */ /* 0x000fe200078e00ff */
[----:B------:R-:W-:-:S11]  /*0220*/  UMOV UR6, 0xffffffff ;  /* 0xffffffff00067882 */ /* 0x000fd60000000000 */
[----:B------:R1:W2:Y:S01]  /*0230*/  @!P0 LDS R0, [R8] ;  /* 0x0000000008008984 */ /* 0x0002a20000000800 */
[----:B------:R-:W-:Y:S05]  /*0240*/  BRA.DIV UR6, `(.L_x_1) ;  /* 0x0000000606987947 */ /* 0x000fea000b800000 */
[----:B--2---:R-:W2:Y:S02]  /*0250*/  SHFL.DOWN PT, R3, R0, 0x10, 0x1f ;  /* 0x0a001f0000037f89 */ /* 0x004ea400000e0000 */
[----:B--2---:R-:W-:-:S05]  /*0260*/  FMNMX R3, R3, R0, !PT ;  /* 0x0000000003037209 */ /* 0x004fca0007800000 */
[----:B------:R-:W2:Y:S02]  /*0270*/  SHFL.DOWN PT, R2, R3, 0x8, 0x1f ;  /* 0x09001f0003027f89 */ /* 0x000ea400000e0000 */
[----:B--2---:R-:W-:-:S05]  /*0280*/  FMNMX R2, R3, R2, !PT ;  /* 0x0000000203027209 */ /* 0x004fca0007800000 */
[----:B------:R-:W2:Y:S02]  /*0290*/  SHFL.DOWN PT, R9, R2, 0x4, 0x1f ;  /* 0x08801f0002097f89 */ /* 0x000ea400000e0000 */
[----:B--2---:R-:W-:-:S05]  /*02a0*/  FMNMX R9, R2, R9, !PT ;  /* 0x0000000902097209 */ /* 0x004fca0007800000 */
[----:B0-----:R-:W0:Y:S02]  /*02b0*/  SHFL.DOWN PT, R10, R9, 0x2, 0x1f ;  /* 0x08401f00090a7f89 */ /* 0x001e2400000e0000 */
[----:B0-----:R-:W-:-:S05]  /*02c0*/  FMNMX R10, R9, R10, !PT ;  /* 0x0000000a090a7209 */ /* 0x001fca0007800000 */
[----:B------:R0:W2:Y:S02]  /*02d0*/  SHFL.DOWN PT, R11, R10, 0x1, 0x1f ;  /* 0x08201f000a0b7f89 */ /* 0x0000a400000e0000 */
.L_x_15:
[----:B--2---:R-:W-:-:S05]  /*02e0*/  FMNMX R11, R10, R11, !PT ;  /* 0x0000000b0a0b7209 */ /* 0x004fca0007800000 */
[----:B------:R2:W-:Y:S02]  /*02f0*/  STS [UR5], R11 ;  /* 0x0000000bff007988 */ /* 0x0005e40008000805 */
.L_x_0:
[----:B------:R-:W-:Y:S05]  /*0300*/  WARPSYNC.ALL ;  /* 0x0000000000007948 */ /* 0x000fea0003800000 */
[----:B------:R-:W-:Y:S06]  /*0310*/  BAR.SYNC.DEFER_BLOCKING 0x0 ;  /* 0x0000000000007b1d */ /* 0x000fec0000010000 */
[----:B------:R-:W3:Y:S01]  /*0320*/  LDCU UR6, c[0x0][0x390] ;  /* 0x00007200ff0677ac */ /* 0x000ee20008000800 */
[----:B------:R-:W4:Y:S01]  /*0330*/  LDS R0, [UR5] ;  /* 0x00000005ff007984 */ /* 0x000f220008000800 */
[----:B------:R-:W-:Y:S06]  /*0340*/  BAR.SYNC.DEFER_BLOCKING 0x0 ;  /* 0x0000000000007b1d */ /* 0x000fec0000010000 */
[----:B------:R-:W4:Y:S01]  /*0350*/  LDG.E R3, desc[UR8][R4.64] ;  /* 0x0000000804037981 */ /* 0x000f22000c1e1900 */
[----:B---3--:R-:W-:-:S04]  /*0360*/  I2FP.F32.S32 R2, UR6 ;  /* 0x0000000600027c45 */ /* 0x008fc80008201400 */
[----:B------:R3:W1:Y:S01]  /*0370*/  MUFU.RSQ R9, R2 ;  /* 0x0000000200097308 */ /* 0x0006620000001400 */
[----:B0-----:R-:W-:-:S05]  /*0380*/  VIADD R10, R2, 0xf3000000 ;  /* 0xf3000000020a7836 */ /* 0x001fca0000000000 */
[----:B------:R-:W-:Y:S01]  /*0390*/  ISETP.GT.U32.AND P0, PT, R10, 0x727fffff, PT ;  /* 0x727fffff0a00780c */ /* 0x000fe20003f04070 */
[----:B----4-:R-:W-:-:S12]  /*03a0*/  FADD R0, -R0, R3 ;  /* 0x0000000300007221 */ /* 0x010fd80000000100 */
[----:B-1-3--:R-:W-:Y:S05]  /*03b0*/  @!P0 BRA `(.L_x_2) ;  /* 0x0000000000108947 */ /* 0x00afea0003800000 */
[----:B--2---:R-:W-:-:S07]  /*03c0*/  MOV R11, 0x3e0 ;  /* 0x000003e0000b7802 */ /* 0x004fce0000000f00 */
[----:B------:R-:W-:Y:S05]  /*03d0*/  CALL.REL.NOINC `($__internal_0_$__cuda_sm20_sqrt_rn_f32_slowpath) ;  /* 0x0000000800587944 */ /* 0x000fea0003c00000 */
[----:B------:R-:W-:Y:S01]  /*03e0*/  MOV R3, R9 ;  /* 0x0000000900037202 */ /* 0x000fe20000000f00 */
[----:B------:R-:W-:Y:S06]  /*03f0*/  BRA `(.L_x_3) ;  /* 0x0000000000107947 */ /* 0x000fec0003800000 */
.L_x_2:
[----:B------:R-:W-:Y:S01]  /*0400*/  FMUL.FTZ R3, R2, R9 ;  /* 0x0000000902037220 */ /* 0x000fe20000410000 */
[----:B------:R-:W-:-:S03]  /*0410*/  FMUL.FTZ R9, R9, 0.5 ;  /* 0x3f00000009097820 */ /* 0x000fc60000410000 */
[----:B------:R-:W-:-:S04]  /*0420*/  FFMA R2, -R3, R3, R2 ;  /* 0x0000000303027223 */ /* 0x000fc80000000102 */
[----:B------:R-:W-:-:S07]  /*0430*/  FFMA R3, R2, R9, R3 ;  /* 0x0000000902037223 */ /* 0x000fce0000000003 */
.L_x_3:
[----:B------:R-:W0:Y:S01]  /*0440*/  MUFU.RCP R2, R3 ;  /* 0x0000000300027308 */ /* 0x000e220000001000 */
[----:B------:R-:W-:Y:S07]  /*0450*/  BSSY.RECONVERGENT B0, `(.L_x_4) ;  /* 0x000000b000007945 */ /* 0x000fee0003800200 */
[----:B------:R-:W1:Y:S01]  /*0460*/  FCHK P0, R0, R3 ;  /* 0x0000000300007302 */ /* 0x000e620000000000 */
[----:B0-----:R-:W-:-:S04]  /*0470*/  FFMA R9, R2, -R3, 1 ;  /* 0x3f80000002097423 */ /* 0x001fc80000000803 */
[----:B------:R-:W-:-:S04]  /*0480*/  FFMA R9, R2, R9, R2 ;  /* 0x0000000902097223 */ /* 0x000fc80000000002 */
[----:B------:R-:W-:-:S04]  /*0490*/  FFMA R2, R0, R9, RZ ;  /* 0x0000000900027223 */ /* 0x000fc800000000ff */
[----:B------:R-:W-:-:S04]  /*04a0*/  FFMA R10, R2, -R3, R0 ;  /* 0x80000003020a7223 */ /* 0x000fc80000000000 */
[----:B------:R-:W-:Y:S01]  /*04b0*/  FFMA R2, R9, R10, R2 ;  /* 0x0000000a09027223 */ /* 0x000fe20000000002 */
[----:B-1----:R-:W-:Y:S06]  /*04c0*/  @!P0 BRA `(.L_x_5) ;  /* 0x00000000000c8947 */ /* 0x002fec0003800000 */
[----:B------:R-:W-:-:S07]  /*04d0*/  MOV R2, 0x4f0 ;  /* 0x000004f000027802 */ /* 0x000fce0000000f00 */
[----:B--2---:R-:W-:Y:S05]  /*04e0*/  CALL.REL.NOINC `($__internal_1_$__cuda_sm3x_div_rn_noftz_f32_slowpath) ;  /* 0x0000000800747944 */ /* 0x004fea0003c00000 */
[----:B------:R-:W-:-:S07]  /*04f0*/  IMAD.MOV.U32 R2, RZ, RZ, R0 ;  /* 0x000000ffff027224 */ /* 0x000fce00078e0000 */
.L_x_5:
[----:B------:R-:W-:Y:S05]  /*0500*/  BSYNC.RECONVERGENT B0 ;  /* 0x0000000000007941 */ /* 0x000fea0003800200 */
.L_x_4:
[----:B------:R-:W-:-:S05]  /*0510*/  FMUL R2, R2, 1.4426950216293334961 ;  /* 0x3fb8aa3b02027820 */ /* 0x000fca0000400000 */
[----:B------:R-:W-:-:S13]  /*0520*/  FSETP.GEU.AND P0, PT, R2, -126, PT ;  /* 0xc2fc00000200780b */ /* 0x000fda0003f0e000 */
[----:B------:R-:W-:-:S04]  /*0530*/  @!P0 FMUL R2, R2, 0.5 ;  /* 0x3f00000002028820 */ /* 0x000fc80000400000 */
[----:B------:R-:W0:Y:S02]  /*0540*/  MUFU.EX2 R0, R2 ;  /* 0x0000000200007308 */ /* 0x000e240000000800 */
[----:B0-----:R-:W-:-:S05]  /*0550*/  @!P0 FMUL R0, R0, R0 ;  /* 0x0000000000008220 */ /* 0x001fca0000400000 */
[----:B------:R-:W0:Y:S02]  /*0560*/  SHFL.DOWN PT, R3, R0, 0x10, 0x1f ;  /* 0x0a001f0000037f89 */ /* 0x000e2400000e0000 */
[----:B0-----:R-:W-:-:S05]  /*0570*/  FADD R3, R0, R3 ;  /* 0x0000000300037221 */ /* 0x001fca0000000000 */
[----:B------:R-:W0:Y:S02]  /*0580*/  SHFL.DOWN PT, R10, R3, 0x8, 0x1f ;  /* 0x09001f00030a7f89 */ /* 0x000e2400000e0000 */
[----:B0-----:R-:W-:-:S05]  /*0590*/  FADD R10, R3, R10 ;  /* 0x0000000a030a7221 */ /* 0x001fca0000000000 */
[----:B------:R-:W0:Y:S02]  /*05a0*/  SHFL.DOWN PT, R9, R10, 0x4, 0x1f ;  /* 0x08801f000a097f89 */ /* 0x000e2400000e0000 */
[----:B0-----:R-:W-:-:S05]  /*05b0*/  FADD R9, R10, R9 ;  /* 0x000000090a097221 */ /* 0x001fca0000000000 */
[----:B------:R-:W0:Y:S02]  /*05c0*/  SHFL.DOWN PT, R12, R9, 0x2, 0x1f ;  /* 0x08401f00090c7f89 */ /* 0x000e2400000e0000 */
[----:B0-----:R-:W-:-:S05]  /*05d0*/  FADD R12, R9, R12 ;  /* 0x0000000c090c7221 */ /* 0x001fca0000000000 */
[----:B--2---:R-:W0:Y:S02]  /*05e0*/  SHFL.DOWN PT, R11, R12, 0x1, 0x1f ;  /* 0x08201f000c0b7f89 */ /* 0x004e2400000e0000 */
[----:B0-----:R-:W-:-:S05]  /*05f0*/  FADD R2, R12, R11 ;  /* 0x0000000b0c027221 */ /* 0x001fca0000000000 */
[----:B------:R0:W-:Y:S01]  /*0600*/  STS [R7+UR5], R2 ;  /* 0x0000000207007988 */ /* 0x0001e20008000805 */
[----:B------:R-:W-:Y:S06]  /*0610*/  BAR.SYNC.DEFER_BLOCKING 0x0 ;  /* 0x0000000000007b1d */ /* 0x000fec0000010000 */
[----:B------:R-:W-:Y:S05]  /*0620*/  @P2 BRA `(.L_x_6) ;  /* 0x00000000004c2947 */ /* 0x000fea0003800000 */
[----:B------:R-:W-:Y:S01]  /*0630*/  ISETP.GE.U32.AND P0, PT, R6, UR4, PT ;  /* 0x0000000406007c0c */ /* 0x000fe2000bf06070 */
[----:B0-----:R-:W-:Y:S01]  /*0640*/  IMAD.MOV.U32 R2, RZ, RZ, RZ ;  /* 0x000000ffff027224 */ /* 0x001fe200078e00ff */
[----:B------:R-:W-:-:S11]  /*0650*/  UMOV UR5, 0xffffffff ;  /* 0xffffffff00057882 */ /* 0x000fd60000000000 */
[----:B------:R0:W1:Y:S01]  /*0660*/  @!P0 LDS R2, [R8] ;  /* 0x0000000008028984 */ /* 0x0000620000000800 */
[----:B------:R-:W-:Y:S05]  /*0670*/  BRA.DIV UR5, `(.L_x_7) ;  /* 0x00000006051c7947 */ /* 0x000fea000b800000 */
[----:B-1----:R-:W1:Y:S02]  /*0680*/  SHFL.DOWN PT, R3, R2, 0x10, 0x1f ;  /* 0x0a001f0002037f89 */ /* 0x002e6400000e0000 */
[----:B-1----:R-:W-:-:S05]  /*0690*/  FADD R3, R3, R2 ;  /* 0x0000000203037221 */ /* 0x002fca0000000000 */
[----:B------:R-:W1:Y:S02]  /*06a0*/  SHFL.DOWN PT, R6, R3, 0x8, 0x1f ;  /* 0x09001f0003067f89 */ /* 0x000e6400000e0000 */
[----:B-1----:R-:W-:-:S05]  /*06b0*/  FADD R6, R3, R6 ;  /* 0x0000000603067221 */ /* 0x002fca0000000000 */
[----:B------:R-:W1:Y:S02]  /*06c0*/  SHFL.DOWN PT, R7, R6, 0x4, 0x1f ;  /* 0x08801f0006077f89 */ /* 0x000e6400000e0000 */
[----:B-1----:R-:W-:-:S05]  /*06d0*/  FADD R7, R6, R7 ;  /* 0x0000000706077221 */ /* 0x002fca0000000000 */
[----:B0-----:R-:W0:Y:S02]  /*06e0*/  SHFL.DOWN PT, R8, R7, 0x2, 0x1f ;  /* 0x08401f0007087f89 */ /* 0x001e2400000e0000 */
[----:B0-----:R-:W-:-:S05]  /*06f0*/  FADD R8, R7, R8 ;  /* 0x0000000807087221 */ /* 0x001fca0000000000 */
[----:B------:R0:W1:Y:S02]  /*0700*/  SHFL.DOWN PT, R9, R8, 0x1, 0x1f ;  /* 0x08201f0008097f89 */ /* 0x00006400000e0000 */
.L_x_21:
[----:B------:R-:W2:Y:S01]  /*0710*/  S2UR UR6, SR_CgaCtaId ;  /* 0x00000000000679c3 */ /* 0x000ea20000008800 */
[----:B------:R-:W-:Y:S01]  /*0720*/  UMOV UR5, 0x400 ;  /* 0x0000040000057882 */ /* 0x000fe20000000000 */
[----:B-1----:R-:W-:Y:S01]  /*0730*/  FADD R9, R8, R9 ;  /* 0x0000000908097221 */ /* 0x002fe20000000000 */
[----:B--2---:R-:W-:-:S09]  /*0740*/  ULEA UR5, UR6, UR5, 0x18 ;  /* 0x0000000506057291 */ /* 0x004fd2000f8ec0ff */
[----:B------:R1:W-:Y:S03]  /*0750*/  STS [UR5], R9 ;  /* 0x00000009ff007988 */ /* 0x0003e60008000805 */
.L_x_6:
[----:B------:R-:W-:Y:S05]  /*0760*/  WARPSYNC.ALL ;  /* 0x0000000000007948 */ /* 0x000fea0003800000 */
[----:B------:R-:W2:Y:S08]  /*0770*/  S2UR UR5, SR_CgaCtaId ;  /* 0x00000000000579c3 */ /* 0x000eb00000008800 */
[----:B------:R-:W-:Y:S06]  /*0780*/  BAR.SYNC.DEFER_BLOCKING 0x0 ;  /* 0x0000000000007b1d */ /* 0x000fec0000010000 */
[----:B------:R-:W-:Y:S01]  /*0790*/  UMOV UR4, 0x400 ;  /* 0x0000040000047882 */ /* 0x000fe20000000000 */
[----:B------:R-:W-:Y:S01]  /*07a0*/  BSSY.RECONVERGENT B0, `(.L_x_8) ;  /* 0x000000e000007945 */ /* 0x000fe20003800200 */
[----:B--2---:R-:W-:-:S09]  /*07b0*/  ULEA UR4, UR5, UR4, 0x18 ;  /* 0x0000000405047291 */ /* 0x004fd2000f8ec0ff */
[----:B------:R-:W0:Y:S02]  /*07c0*/  LDS R3, [UR4] ;  /* 0x00000004ff037984 */ /* 0x000e240008000800 */
[----:B0-----:R-:W0:Y:S08]  /*07d0*/  MUFU.RCP R2, R3 ;  /* 0x0000000300027308 */ /* 0x001e300000001000 */
[----:B------:R-:W2:Y:S01]  /*07e0*/  FCHK P0, R0, R3 ;  /* 0x0000000300007302 */ /* 0x000ea20000000000 */
[----:B0-----:R-:W-:-:S04]  /*07f0*/  FFMA R7, -R3, R2, 1 ;  /* 0x3f80000003077423 */ /* 0x001fc80000000102 */
[----:B------:R-:W-:-:S04]  /*0800*/  FFMA R7, R2, R7, R2 ;  /* 0x0000000702077223 */ /* 0x000fc80000000002 */
[----:B------:R-:W-:-:S04]  /*0810*/  FFMA R2, R0, R7, RZ ;  /* 0x0000000700027223 */ /* 0x000fc800000000ff */
[----:B------:R-:W-:-:S04]  /*0820*/  FFMA R6, -R3, R2, R0 ;  /* 0x0000000203067223 */ /* 0x000fc80000000100 */
[----:B------:R-:W-:Y:S01]  /*0830*/  FFMA R7, R7, R6, R2 ;  /* 0x0000000607077223 */ /* 0x000fe20000000002 */
[----:B--2---:R-:W-:Y:S06]  /*0840*/  @!P0 BRA `(.L_x_9) ;  /* 0x00000000000c8947 */ /* 0x004fec0003800000 */
[----:B------:R-:W-:-:S07]  /*0850*/  MOV R2, 0x870 ;  /* 0x0000087000027802 */ /* 0x000fce0000000f00 */
[----:B-1----:R-:W-:Y:S05]  /*0860*/  CALL.REL.NOINC `($__internal_1_$__cuda_sm3x_div_rn_noftz_f32_slowpath) ;  /* 0x0000000400947944 */ /* 0x002fea0003c00000 */
[----:B------:R-:W-:-:S07]  /*0870*/  MOV R7, R0 ;  /* 0x0000000000077202 */ /* 0x000fce0000000f00 */
.L_x_9:
[----:B------:R-:W-:Y:S05]  /*0880*/  BSYNC.RECONVERGENT B0 ;  /* 0x0000000000007941 */ /* 0x000fea0003800200 */
.L_x_8:
[----:B------:R-:W-:Y:S01]  /*0890*/  STG.E desc[UR8][R4.64], R7 ;  /* 0x0000000704007986 */ /* 0x000fe2000c101908 */
[----:B------:R-:W-:Y:S05]  /*08a0*/  EXIT ;  /* 0x000000000000794d */ /* 0x000fea0003800000 */
.L_x_1:
[----:B------:R-:W-:Y:S02]  /*08b0*/  HFMA2 R15, -RZ, RZ, 0, 1.847743988037109375e-06 ;  /* 0x0000001fff0f7431 */ /* 0x000fe400000001ff */
[----:B--2---:R-:W-:Y:S02]  /*08c0*/  IMAD.MOV.U32 R13, RZ, RZ, R0 ;  /* 0x000000ffff0d7224 */ /* 0x004fe400078e0000 */
[----:B------:R-:W-:Y:S02]  /*08d0*/  IMAD.MOV.U32 R14, RZ, RZ, 0x10 ;  /* 0x00000010ff0e7424 */ /* 0x000fe400078e00ff */
[----:B------:R-:W-:-:S07]  /*08e0*/  IMAD.MOV.U32 R12, RZ, RZ, -0x1 ;  /* 0xffffffffff0c7424 */ /* 0x000fce00078e00ff */
[----:B01----:R-:W-:Y:S05]  /*08f0*/  WARPSYNC.COLLECTIVE R12, `(.L_x_10) ;  /* 0x000000000c087348 */ /* 0x003fea0003c00000 */
[----:B------:R2:W3:Y:S02]  /*0900*/  SHFL.DOWN P0, R11, R13, R14, R15 ;  /* 0x0800000e0d0b7389 */ /* 0x0004e4000000000f */
[----:B0123--:R-:W-:Y:S05]  /*0910*/  ENDCOLLECTIVE ;  /* 0x000000000000791b */ /* 0x00ffea0003800000 */
.L_x_10:
[----:B------:R-:W-:Y:S02]  /*0920*/  IMAD.MOV.U32 R14, RZ, RZ, 0x8 ;  /* 0x00000008ff0e7424 */ /* 0x000fe400078e00ff */
[----:B------:R-:W-:-:S05]  /*0930*/  IMAD.MOV.U32 R3, RZ, RZ, R11 ;  /* 0x000000ffff037224 */ /* 0x000fca00078e000b */
[----:B------:R-:W-:-:S04]  /*0940*/  FMNMX R3, R3, R0, !PT ;  /* 0x0000000003037209 */ /* 0x000fc80007800000 */
[----:B------:R-:W-:-:S07]  /*0950*/  MOV R13, R3 ;  /* 0x00000003000d7202 */ /* 0x000fce0000000f00 */
[----:B------:R-:W-:Y:S05]  /*0960*/  WARPSYNC.COLLECTIVE R12, `(.L_x_11) ;  /* 0x000000000c087348 */ /* 0x000fea0003c00000 */
[----:B------:R0:W1:Y:S02]  /*0970*/  SHFL.DOWN P0, R11, R13, R14, R15 ;  /* 0x0800000e0d0b7389 */ /* 0x000064000000000f */
[----:B01----:R-:W-:Y:S05]  /*0980*/  ENDCOLLECTIVE ;  /* 0x000000000000791b */ /* 0x003fea0003800000 */
.L_x_11:
[----:B------:R-:W-:Y:S02]  /*0990*/  IMAD.MOV.U32 R14, RZ, RZ, 0x4 ;  /* 0x00000004ff0e7424 */ /* 0x000fe400078e00ff */
[----:B------:R-:W-:-:S05]  /*09a0*/  IMAD.MOV.U32 R2, RZ, RZ, R11 ;  /* 0x000000ffff027224 */ /* 0x000fca00078e000b */
[----:B------:R-:W-:-:S04]  /*09b0*/  FMNMX R2, R3, R2, !PT ;  /* 0x0000000203027209 */ /* 0x000fc80007800000 */
[----:B------:R-:W-:-:S07]  /*09c0*/  MOV R13, R2 ;  /* 0x00000002000d7202 */ /* 0x000fce0000000f00 */
[----:B------:R-:W-:Y:S05]  /*09d0*/  WARPSYNC.COLLECTIVE R12, `(.L_x_12) ;  /* 0x000000000c087348 */ /* 0x000fea0003c00000 */
[----:B------:R0:W1:Y:S02]  /*09e0*/  SHFL.DOWN P0, R11, R13, R14, R15 ;  /* 0x0800000e0d0b7389 */ /* 0x000064000000000f */
[----:B01----:R-:W-:Y:S05]  /*09f0*/  ENDCOLLECTIVE ;  /* 0x000000000000791b */ /* 0x003fea0003800000 */
.L_x_12:
[----:B------:R-:W-:Y:S02]  /*0a00*/  IMAD.MOV.U32 R14, RZ, RZ, 0x2 ;  /* 0x00000002ff0e7424 */ /* 0x000fe400078e00ff */
[----:B------:R-:W-:-:S05]  /*0a10*/  IMAD.MOV.U32 R9, RZ, RZ, R11 ;  /* 0x000000ffff097224 */ /* 0x000fca00078e000b */
[----:B------:R-:W-:-:S04]  /*0a20*/  FMNMX R9, R2, R9, !PT ;  /* 0x0000000902097209 */ /* 0x000fc80007800000 */
[----:B------:R-:W-:-:S07]  /*0a30*/  MOV R13, R9 ;  /* 0x00000009000d7202 */ /* 0x000fce0000000f00 */
[----:B------:R-:W-:Y:S05]  /*0a40*/  WARPSYNC.COLLECTIVE R12, `(.L_x_13) ;  /* 0x000000000c087348 */ /* 0x000fea0003c00000 */
[----:B------:R0:W1:Y:S02]  /*0a50*/  SHFL.DOWN P0, R11, R13, R14, R15 ;  /* 0x0800000e0d0b7389 */ /* 0x000064000000000f */
[----:B01----:R-:W-:Y:S05]  /*0a60*/  ENDCOLLECTIVE ;  /* 0x000000000000791b */ /* 0x003fea0003800000 */
.L_x_13:
[----:B------:R-:W-:Y:S02]  /*0a70*/  IMAD.MOV.U32 R14, RZ, RZ, 0x1 ;  /* 0x00000001ff0e7424 */ /* 0x000fe400078e00ff */
[----:B------:R-:W-:-:S05]  /*0a80*/  IMAD.MOV.U32 R10, RZ, RZ, R11 ;  /* 0x000000ffff0a7224 */ /* 0x000fca00078e000b */
[----:B------:R-:W-:-:S04]  /*0a90*/  FMNMX R10, R9, R10, !PT ;  /* 0x0000000a090a7209 */ /* 0x000fc80007800000 */
[----:B------:R-:W-:-:S07]  /*0aa0*/  MOV R13, R10 ;  /* 0x0000000a000d7202 */ /* 0x000fce0000000f00 */
[----:B------:R-:W-:Y:S05]  /*0ab0*/  WARPSYNC.COLLECTIVE R12, `(.L_x_14) ;  /* 0x000000000c087348 */ /* 0x000fea0003c00000 */
[----:B------:R0:W1:Y:S02]  /*0ac0*/  SHFL.DOWN P0, R11, R13, R14, R15 ;  /* 0x0800000e0d0b7389 */ /* 0x000064000000000f */
[----:B01----:R-:W-:Y:S05]  /*0ad0*/  ENDCOLLECTIVE ;  /* 0x000000000000791b */ /* 0x003fea0003800000 */
.L_x_14:
[----:B------:R-:W-:Y:S05]  /*0ae0*/  BRA `(.L_x_15) ;  /* 0xfffffff400fc7947 */ /* 0x000fea000383ffff */
.L_x_7:
[----:B------:R-:W-:Y:S02]  /*0af0*/  HFMA2 R14, -RZ, RZ, 0, 9.5367431640625e-07 ;  /* 0x00000010ff0e7431 */ /* 0x000fe400000001ff */
[----:B-1----:R-:W-:Y:S02]  /*0b00*/  IMAD.MOV.U32 R13, RZ, RZ, R2 ;  /* 0x000000ffff0d7224 */ /* 0x002fe400078e0002 */
[----:B------:R-:W-:Y:S02]  /*0b10*/  IMAD.MOV.U32 R15, RZ, RZ, 0x1f ;  /* 0x0000001fff0f7424 */ /* 0x000fe400078e00ff */
[----:B------:R-:W-:-:S07]  /*0b20*/  IMAD.MOV.U32 R12, RZ, RZ, -0x1 ;  /* 0xffffffffff0c7424 */ /* 0x000fce00078e00ff */
[----:B0-----:R-:W-:Y:S05]  /*0b30*/  WARPSYNC.COLLECTIVE R12, `(.L_x_16) ;  /* 0x000000000c087348 */ /* 0x001fea0003c00000 */
[----:B------:R1:W2:Y:S02]  /*0b40*/  SHFL.DOWN P0, R11, R13, R14, R15 ;  /* 0x0800000e0d0b7389 */ /* 0x0002a4000000000f */
[----:B012---:R-:W-:Y:S05]  /*0b50*/  ENDCOLLECTIVE ;  /* 0x000000000000791b */ /* 0x007fea0003800000 */
.L_x_16:
[----:B------:R-:W-:Y:S01]  /*0b60*/  IMAD.MOV.U32 R14, RZ, RZ, 0x8 ;  /* 0x00000008ff0e7424 */ /* 0x000fe200078e00ff */
[----:B------:R-:W-:-:S05]  /*0b70*/  MOV R3, R11 ;  /* 0x0000000b00037202 */ /* 0x000fca0000000f00 */
[----:B------:R-:W-:-:S04]  /*0b80*/  FADD R3, R3, R2 ;  /* 0x0000000203037221 */ /* 0x000fc80000000000 */
[----:B------:R-:W-:-:S07]  /*0b90*/  IMAD.MOV.U32 R13, RZ, RZ, R3 ;  /* 0x000000ffff0d7224 */ /* 0x000fce00078e0003 */
[----:B------:R-:W-:Y:S05]  /*0ba0*/  WARPSYNC.COLLECTIVE R12, `(.L_x_17) ;  /* 0x000000000c087348 */ /* 0x000fea0003c00000 */
[----:B------:R0:W1:Y:S02]  /*0bb0*/  SHFL.DOWN P0, R11, R13, R14, R15 ;  /* 0x0800000e0d0b7389 */ /* 0x000064000000000f */
[----:B01----:R-:W-:Y:S05]  /*0bc0*/  ENDCOLLECTIVE ;  /* 0x000000000000791b */ /* 0x003fea0003800000 */
.L_x_17:
[----:B------:R-:W-:Y:S01]  /*0bd0*/  IMAD.MOV.U32 R14, RZ, RZ, 0x4 ;  /* 0x00000004ff0e7424 */ /* 0x000fe200078e00ff */
[----:B------:R-:W-:-:S05]  /*0be0*/  MOV R6, R11 ;  /* 0x0000000b00067202 */ /* 0x000fca0000000f00 */
[----:B------:R-:W-:-:S04]  /*0bf0*/  FADD R6, R3, R6 ;  /* 0x0000000603067221 */ /* 0x000fc80000000000 */
[----:B------:R-:W-:-:S07]  /*0c00*/  IMAD.MOV.U32 R13, RZ, RZ, R6 ;  /* 0x000000ffff0d7224 */ /* 0x000fce00078e0006 */
[----:B------:R-:W-:Y:S05]  /*0c10*/  WARPSYNC.COLLECTIVE R12, `(.L_x_18) ;  /* 0x000000000c087348 */ /* 0x000fea0003c00000 */
[----:B------:R0:W1:Y:S02]  /*0c20*/  SHFL.DOWN P0, R11, R13, R14, R15 ;  /* 0x0800000e0d0b7389 */ /* 0x000064000000000f */
[----:B01----:R-:W-:Y:S05]  /*0c30*/  ENDCOLLECTIVE ;  /* 0x000000000000791b */ /* 0x003fea0003800000 */
.L_x_18:
[----:B------:R-:W-:Y:S01]  /*0c40*/  IMAD.MOV.U32 R14, RZ, RZ, 0x2 ;  /* 0x00000002ff0e7424 */ /* 0x000fe200078e00ff */
[----:B------:R-:W-:-:S05]  /*0c50*/  MOV R7, R11 ;  /* 0x0000000b00077202 */ /* 0x000fca0000000f00 */
[----:B------:R-:W-:-:S04]  /*0c60*/  FADD R7, R6, R7 ;  /* 0x0000000706077221 */ /* 0x000fc80000000000 */
[----:B------:R-:W-:-:S07]  /*0c70*/  IMAD.MOV.U32 R13, RZ, RZ, R7 ;  /* 0x000000ffff0d7224 */ /* 0x000fce00078e0007 */
[----:B------:R-:W-:Y:S05]  /*0c80*/  WARPSYNC.COLLECTIVE R12, `(.L_x_19) ;  /* 0x000000000c087348 */ /* 0x000fea0003c00000 */
[----:B------:R0:W1:Y:S02]  /*0c90*/  SHFL.DOWN P0, R11, R13, R14, R15 ;  /* 0x0800000e0d0b7389 */ /* 0x000064000000000f */
[----:B01----:R-:W-:Y:S05]  /*0ca0*/  ENDCOLLECTIVE ;  /* 0x000000000000791b */ /* 0x003fea0003800000 */
.L_x_19:
[----:B------:R-:W-:Y:S01]  /*0cb0*/  IMAD.MOV.U32 R14, RZ, RZ, 0x1 ;  /* 0x00000001ff0e7424 */ /* 0x000fe200078e00ff */
[----:B------:R-:W-:-:S05]  /*0cc0*/  MOV R8, R11 ;  /* 0x0000000b00087202 */ /* 0x000fca0000000f00 */
[----:B------:R-:W-:-:S04]  /*0cd0*/  FADD R8, R7, R8 ;  /* 0x0000000807087221 */ /* 0x000fc80000000000 */
[----:B------:R-:W-:-:S07]  /*0ce0*/  IMAD.MOV.U32 R13, RZ, RZ, R8 ;  /* 0x000000ffff0d7224 */ /* 0x000fce00078e0008 */
[----:B------:R-:W-:Y:S05]  /*0cf0*/  WARPSYNC.COLLECTIVE R12, `(.L_x_20) ;  /* 0x000000000c087348 */ /* 0x000fea0003c00000 */
[----:B------:R0:W1:Y:S02]  /*0d00*/  SHFL.DOWN P0, R11, R13, R14, R15 ;  /* 0x0800000e0d0b7389 */ /* 0x000064000000000f */
[----:B01----:R-:W-:Y:S05]  /*0d10*/  ENDCOLLECTIVE ;  /* 0x000000000000791b */ /* 0x003fea0003800000 */
.L_x_20:
[----:B------:R-:W-:Y:S01]  /*0d20*/  MOV R9, R11 ;  /* 0x0000000b00097202 */ /* 0x000fe20000000f00 */
[----:B------:R-:W-:Y:S06]  /*0d30*/  BRA `(.L_x_21) ;  /* 0xfffffff800747947 */ /* 0x000fec000383ffff */
        .weak           $__internal_0_$__cuda_sm20_sqrt_rn_f32_slowpath
        .type           $__internal_0_$__cuda_sm20_sqrt_rn_f32_slowpath,@function
        .size           $__internal_0_$__cuda_sm20_sqrt_rn_f32_slowpath,($__internal_1_$__cuda_sm3x_div_rn_noftz_f32_slowpath - $__internal_0_$__cuda_sm20_sqrt_rn_f32_slowpath)
$__internal_0_$__cuda_sm20_sqrt_rn_f32_slowpath:
[----:B------:R-:W-:-:S13]  /*0d40*/  LOP3.LUT P0, RZ, R2, 0x7fffffff, RZ, 0xc0, !PT ;  /* 0x7fffffff02ff7812 */ /* 0x000fda000780c0ff */
[----:B------:R-:W-:Y:S01]  /*0d50*/  @!P0 IMAD.MOV.U32 R3, RZ, RZ, R2 ;  /* 0x000000ffff038224 */ /* 0x000fe200078e0002 */
[----:B------:R-:W-:Y:S06]  /*0d60*/  @!P0 BRA `(.L_x_22) ;  /* 0x0000000000448947 */ /* 0x000fec0003800000 */
[----:B------:R-:W-:-:S13]  /*0d70*/  FSETP.GEU.FTZ.AND P0, PT, R2, RZ, PT ;  /* 0x000000ff0200720b */ /* 0x000fda0003f1e000 */
[----:B------:R-:W-:Y:S01]  /*0d80*/  @!P0 IMAD.MOV.U32 R3, RZ, RZ, 0x7fffffff ;  /* 0x7fffffffff038424 */ /* 0x000fe200078e00ff */
[----:B------:R-:W-:Y:S06]  /*0d90*/  @!P0 BRA `(.L_x_22) ;  /* 0x0000000000388947 */ /* 0x000fec0003800000 */
[----:B------:R-:W-:-:S13]  /*0da0*/  FSETP.GTU.FTZ.AND P0, PT, |R2|, +INF , PT ;  /* 0x7f8000000200780b */ /* 0x000fda0003f1c200 */
[----:B------:R-:W-:Y:S01]  /*0db0*/  @P0 FADD.FTZ R3, R2, 1 ;  /* 0x3f80000002030421 */ /* 0x000fe20000010000 */
[----:B------:R-:W-:Y:S06]  /*0dc0*/  @P0 BRA `(.L_x_22) ;  /* 0x00000000002c0947 */ /* 0x000fec0003800000 */
[----:B------:R-:W-:-:S13]  /*0dd0*/  FSETP.NEU.FTZ.AND P0, PT, |R2|, +INF , PT ;  /* 0x7f8000000200780b */ /* 0x000fda0003f1d200 */
[----:B------:R-:W-:Y:S01]  /*0de0*/  @!P0 MOV R3, R2 ;  /* 0x0000000200038202 */ /* 0x000fe20000000f00 */
[----:B------:R-:W-:Y:S06]  /*0df0*/  @!P0 BRA `(.L_x_22) ;  /* 0x0000000000208947 */ /* 0x000fec0003800000 */
[----:B------:R-:W-:-:S04]  /*0e00*/  FFMA R2, R2, 1.84467440737095516160e+19, RZ ;  /* 0x5f80000002027823 */ /* 0x000fc800000000ff */
[----:B------:R-:W0:Y:S02]  /*0e10*/  MUFU.RSQ R3, R2 ;  /* 0x0000000200037308 */ /* 0x000e240000001400 */
[----:B0-----:R-:W-:Y:S01]  /*0e20*/  FMUL.FTZ R9, R2, R3 ;  /* 0x0000000302097220 */ /* 0x001fe20000410000 */
[----:B------:R-:W-:-:S03]  /*0e30*/  FMUL.FTZ R3, R3, 0.5 ;  /* 0x3f00000003037820 */ /* 0x000fc60000410000 */
[----:B------:R-:W-:-:S04]  /*0e40*/  FADD.FTZ R10, -R9, -RZ ;  /* 0x800000ff090a7221 */ /* 0x000fc80000010100 */
[----:B------:R-:W-:-:S04]  /*0e50*/  FFMA R10, R9, R10, R2 ;  /* 0x0000000a090a7223 */ /* 0x000fc80000000002 */
[----:B------:R-:W-:-:S04]  /*0e60*/  FFMA R3, R10, R3, R9 ;  /* 0x000000030a037223 */ /* 0x000fc80000000009 */
[----:B------:R-:W-:-:S07]  /*0e70*/  FMUL.FTZ R3, R3, 2.3283064365386962891e-10 ;  /* 0x2f80000003037820 */ /* 0x000fce0000410000 */
.L_x_22:
[----:B------:R-:W-:Y:S02]  /*0e80*/  IMAD.MOV.U32 R9, RZ, RZ, R3 ;  /* 0x000000ffff097224 */ /* 0x000fe400078e0003 */
[----:B------:R-:W-:Y:S02]  /*0e90*/  HFMA2 R3, -RZ, RZ, 0, 0 ;  /* 0x00000000ff037431 */ /* 0x000fe400000001ff */
[----:B------:R-:W-:-:S04]  /*0ea0*/  IMAD.MOV.U32 R2, RZ, RZ, R11 ;  /* 0x000000ffff027224 */ /* 0x000fc800078e000b */
[----:B------:R-:W-:Y:S05]  /*0eb0*/  RET.REL.NODEC R2 `(_Z7softmaxPfiii) ;  /* 0xfffffff002507950 */ /* 0x000fea0003c3ffff */
        .weak           $__internal_1_$__cuda_sm3x_div_rn_noftz_f32_slowpath
        .type           $__internal_1_$__cuda_sm3x_div_rn_noftz_f32_slowpath,@function
        .size           $__internal_1_$__cuda_sm3x_div_rn_noftz_f32_slowpath,(.L_x_40 - $__internal_1_$__cuda_sm3x_div_rn_noftz_f32_slowpath)
$__internal_1_$__cuda_sm3x_div_rn_noftz_f32_slowpath:
[----:B------:R-:W-:Y:S01]  /*0ec0*/  SHF.R.U32.HI R10, RZ, 0x17, R3 ;  /* 0x00000017ff0a7819 */ /* 0x000fe20000011603 */
[----:B------:R-:W-:Y:S01]  /*0ed0*/  BSSY.RECONVERGENT B1, `(.L_x_23) ;  /* 0x0000062000017945 */ /* 0x000fe20003800200 */
[----:B------:R-:W-:Y:S02]  /*0ee0*/  SHF.R.U32.HI R9, RZ, 0x17, R0 ;  /* 0x00000017ff097819 */ /* 0x000fe40000011600 */
[----:B------:R-:W-:Y:S02]  /*0ef0*/  LOP3.LUT R14, R10, 0xff, RZ, 0xc0, !PT ;  /* 0x000000ff0a0e7812 */ /* 0x000fe400078ec0ff */
[----:B------:R-:W-:-:S03]  /*0f00*/  LOP3.LUT R12, R9, 0xff, RZ, 0xc0, !PT ;  /* 0x000000ff090c7812 */ /* 0x000fc600078ec0ff */
[----:B------:R-:W-:Y:S02]  /*0f10*/  VIADD R11, R14, 0xffffffff ;  /* 0xffffffff0e0b7836 */ /* 0x000fe40000000000 */
[----:B------:R-:W-:-:S03]  /*0f20*/  VIADD R10, R12, 0xffffffff ;  /* 0xffffffff0c0a7836 */ /* 0x000fc60000000000 */
[----:B------:R-:W-:-:S04]  /*0f30*/  ISETP.GT.U32.AND P0, PT, R11, 0xfd, PT ;  /* 0x000000fd0b00780c */ /* 0x000fc80003f04070 */
[----:B------:R-:W-:-:S13]  /*0f40*/  ISETP.GT.U32.OR P0, PT, R10, 0xfd, P0 ;  /* 0x000000fd0a00780c */ /* 0x000fda0000704470 */
[----:B------:R-:W-:Y:S01]  /*0f50*/  @!P0 MOV R9, RZ ;  /* 0x000000ff00098202 */ /* 0x000fe20000000f00 */
[----:B------:R-:W-:Y:S06]  /*0f60*/  @!P0 BRA `(.L_x_24) ;  /* 0x00000000005c8947 */ /* 0x000fec0003800000 */
[----:B------:R-:W-:Y:S02]  /*0f70*/  FSETP.GTU.FTZ.AND P0, PT, |R0|, +INF , PT ;  /* 0x7f8000000000780b */ /* 0x000fe40003f1c200 */
[----:B------:R-:W-:-:S04]  /*0f80*/  FSETP.GTU.FTZ.AND P1, PT, |R3|, +INF , PT ;  /* 0x7f8000000300780b */ /* 0x000fc80003f3c200 */
[----:B------:R-:W-:-:S13]  /*0f90*/  PLOP3.LUT P0, PT, P0, P1, PT, 0xf8, 0x8f ;  /* 0x00000000008f781c */ /* 0x000fda0000703f70 */
[----:B------:R-:W-:Y:S05]  /*0fa0*/  @P0 BRA `(.L_x_25) ;  /* 0x00000004004c0947 */ /* 0x000fea0003800000 */
[----:B------:R-:W-:-:S13]  /*0fb0*/  LOP3.LUT P0, RZ, R3, 0x7fffffff, R0, 0xc8, !PT ;  /* 0x7fffffff03ff7812 */ /* 0x000fda000780c800 */
[----:B------:R-:W-:Y:S05]  /*0fc0*/  @!P0 BRA `(.L_x_26) ;  /* 0x00000004003c8947 */ /* 0x000fea0003800000 */
[C---:B------:R-:W-:Y:S02]  /*0fd0*/  FSETP.NEU.FTZ.AND P3, PT, |R0|.reuse, +INF , PT ;  /* 0x7f8000000000780b */ /* 0x040fe40003f7d200 */
[----:B------:R-:W-:Y:S02]  /*0fe0*/  FSETP.NEU.FTZ.AND P1, PT, |R3|, +INF , PT ;  /* 0x7f8000000300780b */ /* 0x000fe40003f3d200 */
[----:B------:R-:W-:-:S11]  /*0ff0*/  FSETP.NEU.FTZ.AND P0, PT, |R0|, +INF , PT ;  /* 0x7f8000000000780b */ /* 0x000fd60003f1d200 */
[----:B------:R-:W-:Y:S05]  /*1000*/  @!P1 BRA !P3, `(.L_x_26) ;  /* 0x00000004002c9947 */ /* 0x000fea0005800000 */
[----:B------:R-:W-:-:S04]  /*1010*/  LOP3.LUT P3, RZ, R0, 0x7fffffff, RZ, 0xc0, !PT ;  /* 0x7fffffff00ff7812 */ /* 0x000fc8000786c0ff */
[----:B------:R-:W-:-:S13]  /*1020*/  PLOP3.LUT P1, PT, P1, P3, PT, 0x2f, 0xf2 ;  /* 0x0000000000f2781c */ /* 0x000fda0000f26577 */
[----:B------:R-:W-:Y:S05]  /*1030*/  @P1 BRA `(.L_x_27) ;  /* 0x0000000400181947 */ /* 0x000fea0003800000 */
[----:B------:R-:W-:-:S04]  /*1040*/  LOP3.LUT P1, RZ, R3, 0x7fffffff, RZ, 0xc0, !PT ;  /* 0x7fffffff03ff7812 */ /* 0x000fc8000782c0ff */
[----:B------:R-:W-:-:S13]  /*1050*/  PLOP3.LUT P0, PT, P0, P1, PT, 0x2f, 0xf2 ;  /* 0x0000000000f2781c */ /* 0x000fda0000702577 */
[----:B------:R-:W-:Y:S05]  /*1060*/  @P0 BRA `(.L_x_28) ;  /* 0x0000000400000947 */ /* 0x000fea0003800000 */
[----:B------:R-:W-:Y:S02]  /*1070*/  ISETP.GE.AND P0, PT, R10, RZ, PT ;  /* 0x000000ff0a00720c */ /* 0x000fe40003f06270 */
[----:B------:R-:W-:-:S11]  /*1080*/  ISETP.GE.AND P1, PT, R11, RZ, PT ;  /* 0x000000ff0b00720c */ /* 0x000fd60003f26270 */
[----:B------:R-:W-:Y:S02]  /*1090*/  @P0 IMAD.MOV.U32 R9, RZ, RZ, RZ ;  /* 0x000000ffff090224 */ /* 0x000fe400078e00ff */
[----:B------:R-:W-:Y:S01]  /*10a0*/  @!P0 FFMA R0, R0, 1.84467440737095516160e+19, RZ ;  /* 0x5f80000000008823 */ /* 0x000fe200000000ff */
[----:B------:R-:W-:Y:S02]  /*10b0*/  @!P0 IMAD.MOV.U32 R9, RZ, RZ, -0x40 ;  /* 0xffffffc0ff098424 */ /* 0x000fe400078e00ff */
[----:B------:R-:W-:-:S03]  /*10c0*/  @!P1 FFMA R3, R3, 1.84467440737095516160e+19, RZ ;  /* 0x5f80000003039823 */ /* 0x000fc600000000ff */
[----:B------:R-:W-:-:S07]  /*10d0*/  @!P1 IADD3 R9, PT, PT, R9, 0x40, RZ ;  /* 0x0000004009099810 */ /* 0x000fce0007ffe0ff */
.L_x_24:
[----:B------:R-:W-:Y:S01]  /*10e0*/  LEA R10, R14, 0xc0800000, 0x17 ;  /* 0xc08000000e0a7811 */ /* 0x000fe200078eb8ff */
[----:B------:R-:W-:Y:S04]  /*10f0*/  BSSY.RECONVERGENT B2, `(.L_x_29) ;  /* 0x0000036000027945 */ /* 0x000fe80003800200 */
[----:B------:R-:W-:Y:S02]  /*1100*/  IMAD.IADD R10, R3, 0x1, -R10 ;  /* 0x00000001030a7824 */ /* 0x000fe400078e0a0a */
[----:B------:R-:W-:Y:S02]  /*1110*/  VIADD R3, R12, 0xffffff81 ;  /* 0xffffff810c037836 */ /* 0x000fe40000000000 */
[----:B------:R0:W1:Y:S01]  /*1120*/  MUFU.RCP R11, R10 ;  /* 0x0000000a000b7308 */ /* 0x0000620000001000 */
[----:B------:R-:W-:Y:S01]  /*1130*/  FADD.FTZ R13, -R10, -RZ ;  /* 0x800000ff0a0d7221 */ /* 0x000fe20000010100 */
[C---:B------:R-:W-:Y:S01]  /*1140*/  IMAD R0, R3.reuse, -0x800000, R0 ;  /* 0xff80000003007824 */ /* 0x040fe200078e0200 */
[----:B0-----:R-:W-:-:S04]  /*1150*/  IADD3 R10, PT, PT, R3, 0x7f, -R14 ;  /* 0x0000007f030a7810 */ /* 0x001fc80007ffe80e */
[----:B------:R-:W-:Y:S01]  /*1160*/  IADD3 R10, PT, PT, R10, R9, RZ ;  /* 0x000000090a0a7210 */ /* 0x000fe20007ffe0ff */
[----:B-1----:R-:W-:-:S04]  /*1170*/  FFMA R12, R11, R13, 1 ;  /* 0x3f8000000b0c7423 */ /* 0x002fc8000000000d */
[----:B------:R-:W-:-:S04]  /*1180*/  FFMA R16, R11, R12, R11 ;  /* 0x0000000c0b107223 */ /* 0x000fc8000000000b */
[----:B------:R-:W-:-:S04]  /*1190*/  FFMA R11, R0, R16, RZ ;  /* 0x00000010000b7223 */ /* 0x000fc800000000ff */
[----:B------:R-:W-:-:S04]  /*11a0*/  FFMA R12, R13, R11, R0 ;  /* 0x0000000b0d0c7223 */ /* 0x000fc80000000000 */
[----:B------:R-:W-:-:S04]  /*11b0*/  FFMA R11, R16, R12, R11 ;  /* 0x0000000c100b7223 */ /* 0x000fc8000000000b */
[----:B------:R-:W-:-:S04]  /*11c0*/  FFMA R12, R13, R11, R0 ;  /* 0x0000000b0d0c7223 */ /* 0x000fc80000000000 */
[----:B------:R-:W-:-:S05]  /*11d0*/  FFMA R0, R16, R12, R11 ;  /* 0x0000000c10007223 */ /* 0x000fca000000000b */
[----:B------:R-:W-:-:S04]  /*11e0*/  SHF.R.U32.HI R3, RZ, 0x17, R0 ;  /* 0x00000017ff037819 */ /* 0x000fc80000011600 */
[----:B------:R-:W-:-:S05]  /*11f0*/  LOP3.LUT R3, R3, 0xff, RZ, 0xc0, !PT ;  /* 0x000000ff03037812 */ /* 0x000fca00078ec0ff */
[----:B------:R-:W-:-:S04]  /*1200*/  IMAD.IADD R13, R3, 0x1, R10 ;  /* 0x00000001030d7824 */ /* 0x000fc800078e020a */
[----:B------:R-:W-:-:S05]  /*1210*/  VIADD R3, R13, 0xffffffff ;  /* 0xffffffff0d037836 */ /* 0x000fca0000000000 */
[----:B------:R-:W-:-:S13]  /*1220*/  ISETP.GE.U32.AND P0, PT, R3, 0xfe, PT ;  /* 0x000000fe0300780c */ /* 0x000fda0003f06070 */
[----:B------:R-:W-:Y:S05]  /*1230*/  @!P0 BRA `(.L_x_30) ;  /* 0x0000000000808947 */ /* 0x000fea0003800000 */
[----:B------:R-:W-:-:S13]  /*1240*/  ISETP.GT.AND P0, PT, R13, 0xfe, PT ;  /* 0x000000fe0d00780c */ /* 0x000fda0003f04270 */
[----:B------:R-:W-:Y:S05]  /*1250*/  @P0 BRA `(.L_x_31) ;  /* 0x00000000006c0947 */ /* 0x000fea0003800000 */
[----:B------:R-:W-:-:S13]  /*1260*/  ISETP.GE.AND P0, PT, R13, 0x1, PT ;  /* 0x000000010d00780c */ /* 0x000fda0003f06270 */
[----:B------:R-:W-:Y:S05]  /*1270*/  @P0 BRA `(.L_x_32) ;  /* 0x0000000000740947 */ /* 0x000fea0003800000 */
[----:B------:R-:W-:Y:S02]  /*1280*/  ISETP.GE.AND P0, PT, R13, -0x18, PT ;  /* 0xffffffe80d00780c */ /* 0x000fe40003f06270 */
[----:B------:R-:W-:-:S11]  /*1290*/  LOP3.LUT R0, R0, 0x80000000, RZ, 0xc0, !PT ;  /* 0x8000000000007812 */ /* 0x000fd600078ec0ff */
[----:B------:R-:W-:Y:S05]  /*12a0*/  @!P0 BRA `(.L_x_32) ;  /* 0x0000000000688947 */ /* 0x000fea0003800000 */
[CCC-:B------:R-:W-:Y:S01]  /*12b0*/  FFMA.RZ R3, R16.reuse, R12.reuse, R11.reuse ;  /* 0x0000000c10037223 */ /* 0x1c0fe2000000c00b */
[CCC-:B------:R-:W-:Y:S01]  /*12c0*/  FFMA.RM R10, R16.reuse, R12.reuse, R11.reuse ;  /* 0x0000000c100a7223 */ /* 0x1c0fe2000000400b */
[C---:B------:R-:W-:Y:S02]  /*12d0*/  ISETP.NE.AND P3, PT, R13.reuse, RZ, PT ;  /* 0x000000ff0d00720c */ /* 0x040fe40003f65270 */
[----:B------:R-:W-:Y:S02]  /*12e0*/  ISETP.NE.AND P1, PT, R13, RZ, PT ;  /* 0x000000ff0d00720c */ /* 0x000fe40003f25270 */
[----:B------:R-:W-:Y:S01]  /*12f0*/  LOP3.LUT R9, R3, 0x7fffff, RZ, 0xc0, !PT ;  /* 0x007fffff03097812 */ /* 0x000fe200078ec0ff */
[----:B------:R-:W-:Y:S01]  /*1300*/  FFMA.RP R3, R16, R12, R11 ;  /* 0x0000000c10037223 */ /* 0x000fe2000000800b */
[----:B------:R-:W-:Y:S01]  /*1310*/  IADD3 R12, PT, PT, R13, 0x20, RZ ;  /* 0x000000200d0c7810 */ /* 0x000fe20007ffe0ff */
[----:B------:R-:W-:Y:S01]  /*1320*/  IMAD.MOV R11, RZ, RZ, -R13 ;  /* 0x000000ffff0b7224 */ /* 0x000fe200078e0a0d */
[----:B------:R-:W-:-:S02]  /*1330*/  LOP3.LUT R9, R9, 0x800000, RZ, 0xfc, !PT ;  /* 0x0080000009097812 */ /* 0x000fc400078efcff */
[----:B------:R-:W-:Y:S02]  /*1340*/  FSETP.NEU.FTZ.AND P0, PT, R3, R10, PT ;  /* 0x0000000a0300720b */ /* 0x000fe40003f1d000 */
[----:B------:R-:W-:Y:S02]  /*1350*/  SHF.L.U32 R12, R9, R12, RZ ;  /* 0x0000000c090c7219 */ /* 0x000fe400000006ff */
[----:B------:R-:W-:Y:S02]  /*1360*/  SEL R10, R11, RZ, P3 ;  /* 0x000000ff0b0a7207 */ /* 0x000fe40001800000 */
[----:B------:R-:W-:Y:S02]  /*1370*/  ISETP.NE.AND P1, PT, R12, RZ, P1 ;  /* 0x000000ff0c00720c */ /* 0x000fe40000f25270 */
[----:B------:R-:W-:Y:S02]  /*1380*/  SHF.R.U32.HI R10, RZ, R10, R9 ;  /* 0x0000000aff0a7219 */ /* 0x000fe40000011609 */
[----:B------:R-:W-:-:S02]  /*1390*/  PLOP3.LUT P0, PT, P0, P1, PT, 0xf8, 0x8f ;  /* 0x00000000008f781c */ /* 0x000fc40000703f70 */
[----:B------:R-:W-:Y:S02]  /*13a0*/  SHF.R.U32.HI R12, RZ, 0x1, R10 ;  /* 0x00000001ff0c7819 */ /* 0x000fe4000001160a */
[----:B------:R-:W-:-:S04]  /*13b0*/  SEL R3, RZ, 0x1, !P0 ;  /* 0x00000001ff037807 */ /* 0x000fc80004000000 */
[----:B------:R-:W-:-:S04]  /*13c0*/  LOP3.LUT R3, R3, 0x1, R12, 0xf8, !PT ;  /* 0x0000000103037812 */ /* 0x000fc800078ef80c */
[----:B------:R-:W-:-:S04]  /*13d0*/  LOP3.LUT R3, R3, R10, RZ, 0xc0, !PT ;  /* 0x0000000a03037212 */ /* 0x000fc800078ec0ff */
[----:B------:R-:W-:-:S04]  /*13e0*/  IADD3 R3, PT, PT, R12, R3, RZ ;  /* 0x000000030c037210 */ /* 0x000fc80007ffe0ff */
[----:B------:R-:W-:Y:S01]  /*13f0*/  LOP3.LUT R0, R3, R0, RZ, 0xfc, !PT ;  /* 0x0000000003007212 */ /* 0x000fe200078efcff */
[----:B------:R-:W-:Y:S06]  /*1400*/  BRA `(.L_x_32) ;  /* 0x0000000000107947 */ /* 0x000fec0003800000 */
.L_x_31:
[----:B------:R-:W-:-:S04]  /*1410*/  LOP3.LUT R0, R0, 0x80000000, RZ, 0xc0, !PT ;  /* 0x8000000000007812 */ /* 0x000fc800078ec0ff */
[----:B------:R-:W-:Y:S01]  /*1420*/  LOP3.LUT R0, R0, 0x7f800000, RZ, 0xfc, !PT ;  /* 0x7f80000000007812 */ /* 0x000fe200078efcff */
[----:B------:R-:W-:Y:S06]  /*1430*/  BRA `(.L_x_32) ;  /* 0x0000000000047947 */ /* 0x000fec0003800000 */
.L_x_30:
[----:B------:R-:W-:-:S07]  /*1440*/  IMAD R0, R10, 0x800000, R0 ;  /* 0x008000000a007824 */ /* 0x000fce00078e0200 */
.L_x_32:
[----:B------:R-:W-:Y:S05]  /*1450*/  BSYNC.RECONVERGENT B2 ;  /* 0x0000000000027941 */ /* 0x000fea0003800200 */
.L_x_29:
[----:B------:R-:W-:Y:S05]  /*1460*/  BRA `(.L_x_33) ;  /* 0x0000000000207947 */ /* 0x000fea0003800000 */
.L_x_28:
[----:B------:R-:W-:-:S04]  /*1470*/  LOP3.LUT R0, R3, 0x80000000, R0, 0x48, !PT ;  /* 0x8000000003007812 */ /* 0x000fc800078e4800 */
[----:B------:R-:W-:Y:S01]  /*1480*/  LOP3.LUT R0, R0, 0x7f800000, RZ, 0xfc, !PT ;  /* 0x7f80000000007812 */ /* 0x000fe200078efcff */
[----:B------:R-:W-:Y:S06]  /*1490*/  BRA `(.L_x_33) ;  /* 0x0000000000147947 */ /* 0x000fec0003800000 */
.L_x_27:
[----:B------:R-:W-:Y:S01]  /*14a0*/  LOP3.LUT R0, R3, 0x80000000, R0, 0x48, !PT ;  /* 0x8000000003007812 */ /* 0x000fe200078e4800 */
[----:B------:R-:W-:Y:S06]  /*14b0*/  BRA `(.L_x_33) ;  /* 0x00000000000c7947 */ /* 0x000fec0003800000 */
.L_x_26:
[----:B------:R-:W0:Y:S01]  /*14c0*/  MUFU.RSQ R0, -QNAN ;  /* 0xffc0000000007908 */ /* 0x000e220000001400 */
[----:B------:R-:W-:Y:S05]  /*14d0*/  BRA `(.L_x_33) ;  /* 0x0000000000047947 */ /* 0x000fea0003800000 */
.L_x_25:
[----:B------:R-:W-:-:S07]  /*14e0*/  FADD.FTZ R0, R0, R3 ;  /* 0x0000000300007221 */ /* 0x000fce0000010000 */
.L_x_33:
[----:B------:R-:W-:Y:S05]  /*14f0*/  BSYNC.RECONVERGENT B1 ;  /* 0x0000000000017941 */ /* 0x000fea0003800200 */
.L_x_23:
[----:B------:R-:W-:-:S04]  /*1500*/  HFMA2 R3, -RZ, RZ, 0, 0 ;  /* 0x00000000ff037431 */ /* 0x000fc800000001ff */
[----:B0-----:R-:W-:Y:S05]  /*1510*/  RET.REL.NODEC R2 `(_Z7softmaxPfiii) ;  /* 0xffffffe802b87950 */ /* 0x001fea0003c3ffff */
.L_x_34:
[----:B------:R-:W-:-:S00]  /*1520*/  BRA `(.L_x_34) ;  /* 0xfffffffc00fc7947 */ /* 0x000fc0000383ffff */
[----:B------:R-:W-:-:S00]  /*1530*/  NOP ;  /* 0x0000000000007918 */ /* 0x000fc00000000000 */
        /* <DEDUP_REMOVED lines=12> */
.L_x_40:


//--------------------- .text._Z15matrix_multiplyPKfS0_Pfiii --------------------------
	.section	.text._Z15matrix_multiplyPKfS0_Pfiii,"ax",@progbits
	.align	128
        .global         _Z15matrix_multiplyPKfS0_Pfiii
        .type           _Z15matrix_multiplyPKfS0_Pfiii,@function
        .size           _Z15matrix_multiplyPKfS0_Pfiii,(.L_x_42 - _Z15matrix_multiplyPKfS0_Pfiii)
        .other          _Z15matrix_multiplyPKfS0_Pfiii,@"STO_CUDA_ENTRY STV_DEFAULT"
_Z15matrix_multiplyPKfS0_Pfiii:
.text._Z15matrix_multiplyPKfS0_Pfiii:
[----:B------:R-:W-:Y:S01]  /*0000*/  LDC R1, c[0x0][0x37c] ;  /* 0x0000df00ff017b82 */ /* 0x000fe20000000800 */
[----:B------:R-:W0:Y:S01]  /*0010*/  S2R R18, SR_CTAID.Y ;  /* 0x0000000000127919 */ /* 0x000e220000002600 */
[----:B------:R-:W1:Y:S01]  /*0020*/  LDCU UR7, c[0x0][0x3a0] ;  /* 0x00007400ff0777ac */ /* 0x000e620008000800 */
[----:B------:R-:W-:Y:S01]  /*0030*/  HFMA2 R23, -RZ, RZ, 0, 0 ;  /* 0x00000000ff177431 */ /* 0x000fe200000001ff */
[----:B------:R-:W0:Y:S01]  /*0040*/  S2R R17, SR_TID.Y ;  /* 0x0000000000117919 */ /* 0x000e220000002200 */
[----:B------:R-:W2:Y:S01]  /*0050*/  LDCU.64 UR8, c[0x0][0x358] ;  /* 0x00006b00ff0877ac */ /* 0x000ea20008000a00 */
[----:B------:R-:W3:Y:S01]  /*0060*/  S2R R2, SR_CTAID.X ;  /* 0x0000000000027919 */ /* 0x000ee20000002500 */
[----:B------:R-:W3:Y:S01]  /*0070*/  S2R R16, SR_TID.X ;  /* 0x0000000000107919 */ /* 0x000ee20000002100 */
[----:B-1----:R-:W-:Y:S01]  /*0080*/  UISETP.GE.AND UP0, UPT, UR7, 0x1, UPT ;  /* 0x000000010700788c */ /* 0x002fe2000bf06270 */
[----:B0-----:R-:W-:Y:S02]  /*0090*/  LEA R18, R18, R17, 0x5 ;  /* 0x0000001112127211 */ /* 0x001fe400078e28ff */
[----:B---3--:R-:W-:-:S06]  /*00a0*/  LEA R19, R2, R16, 0x5 ;  /* 0x0000001002137211 */ /* 0x008fcc00078e28ff */
[----:B--2---:R-:W-:Y:S05]  /*00b0*/  BRA.U !UP0, `(.L_x_35) ;  /* 0x0000000508c47547 */ /* 0x004fea000b800000 */
[----:B------:R-:W0:Y:S01]  /*00c0*/  S2UR UR6, SR_CgaCtaId ;  /* 0x00000000000679c3 */ /* 0x000e220000008800 */
[----:B------:R-:W1:Y:S01]  /*00d0*/  LDCU UR10, c[0x0][0x39c] ;  /* 0x00007380ff0a77ac */ /* 0x000e620008000800 */
[----:B------:R-:W-:Y:S01]  /*00e0*/  MOV R23, RZ ;  /* 0x000000ff00177202 */ /* 0x000fe20000000f00 */
[--C-:B------:R-:W-:Y:S01]  /*00f0*/  IMAD R6, R18, UR7, R16.reuse ;  /* 0x0000000712067c24 */ /* 0x100fe2000f8e0210 */
[----:B------:R-:W-:Y:S01]  /*0100*/  UMOV UR4, 0x400 ;  /* 0x0000040000047882 */ /* 0x000fe20000000000 */
[----:B------:R-:W2:Y:S03]  /*0110*/  LDCU UR12, c[0x0][0x3a0] ;  /* 0x00007400ff0c77ac */ /* 0x000ea60008000800 */
[----:B------:R-:W3:Y:S01]  /*0120*/  LDC R0, c[0x0][0x39c] ;  /* 0x0000e700ff007b82 */ /* 0x000ee20000000800 */
[----:B------:R-:W-:Y:S01]  /*0130*/  UIADD3 UR5, UPT, UPT, UR4, 0x1000, URZ ;  /* 0x0000100004057890 */ /* 0x000fe2000fffe0ff */
[----:B------:R-:W4:Y:S06]  /*0140*/  LDCU UR11, c[0x0][0x398] ;  /* 0x00007300ff0b77ac */ /* 0x000f2c0008000800 */
[----:B------:R-:W2:Y:S01]  /*0150*/  LDC.64 R20, c[0x0][0x380] ;  /* 0x0000e000ff147b82 */ /* 0x000ea20000000a00 */
[----:B-1----:R-:W-:Y:S01]  /*0160*/  IMAD R7, R17, UR10, R16 ;  /* 0x0000000a11077c24 */ /* 0x002fe2000f8e0210 */
[----:B0-----:R-:W-:-:S04]  /*0170*/  ULEA UR4, UR6, UR4, 0x18 ;  /* 0x0000000406047291 */ /* 0x001fc8000f8ec0ff */
[----:B------:R-:W-:Y:S01]  /*0180*/  LEA R7, R2, R7, 0x5 ;  /* 0x0000000702077211 */ /* 0x000fe200078e28ff */
[----:B------:R-:W-:Y:S01]  /*0190*/  ULEA UR5, UR6, UR5, 0x18 ;  /* 0x0000000506057291 */ /* 0x000fe2000f8ec0ff */
[----:B------:R-:W-:Y:S01]  /*01a0*/  LEA R5, R17, UR4, 0x7 ;  /* 0x0000000411057c11 */ /* 0x000fe2000f8e38ff */
[----:B------:R-:W-:-:S04]  /*01b0*/  UMOV UR4, URZ ;  /* 0x000000ff00047c82 */ /* 0x000fc80008000000 */
[C---:B------:R-:W-:Y:S02]  /*01c0*/  LEA R3, R16.reuse, UR5, 0x2 ;  /* 0x0000000510037c11 */ /* 0x040fe4000f8e10ff */
[----:B------:R-:W-:Y:S02]  /*01d0*/  LEA R4, R16, R5, 0x2 ;  /* 0x0000000510047211 */ /* 0x000fe400078e10ff */
[----:B----4-:R-:W-:-:S07]  /*01e0*/  LEA R2, R17, R3, 0x7 ;  /* 0x0000000311027211 */ /* 0x010fce00078e38ff */
.L_x_36:
[----:B--2---:R-:W-:Y:S01]  /*01f0*/  ISETP.GE.AND P0, PT, R17, UR12, PT ;  /* 0x0000000c11007c0c */ /* 0x004fe2000bf06270 */
[----:B------:R-:W-:Y:S01]  /*0200*/  HFMA2 R29, -RZ, RZ, 0, 0 ;  /* 0x00000000ff1d7431 */ /* 0x000fe200000001ff */
[----:B------:R-:W-:Y:S01]  /*0210*/  ISETP.GE.AND P1, PT, R16, UR12, PT ;  /* 0x0000000c10007c0c */ /* 0x000fe2000bf26270 */
[----:B------:R-:W-:Y:S01]  /*0220*/  IMAD.WIDE R8, R6, 0x4, R20 ;  /* 0x0000000406087825 */ /* 0x000fe200078e0214 */
[----:B---3--:R-:W-:Y:S02]  /*0230*/  ISETP.GE.OR P0, PT, R19, R0, P0 ;  /* 0x000000001300720c */ /* 0x008fe40000706670 */
[----:B------:R-:W-:Y:S02]  /*0240*/  ISETP.GE.OR P1, PT, R18, UR11, P1 ;  /* 0x0000000b12007c0c */ /* 0x000fe40008f26670 */
[----:B------:R-:W-:-:S09]  /*0250*/  MOV R27, RZ ;  /* 0x000000ff001b7202 */ /* 0x000fd20000000f00 */
[----:B------:R-:W0:Y:S02]  /*0260*/  @!P0 LDC.64 R10, c[0x0][0x388] ;  /* 0x0000e200ff0a8b82 */ /* 0x000e240000000a00 */
[----:B------:R-:W2:Y:S01]  /*0270*/  @!P1 LDG.E R27, desc[UR8][R8.64] ;  /* 0x00000008081b9981 */ /* 0x000ea2000c1e1900 */
[----:B0-----:R-:W-:-:S05]  /*0280*/  @!P0 IMAD.WIDE R10, R7, 0x4, R10 ;  /* 0x00000004070a8825 */ /* 0x001fca00078e020a */
[----:B------:R-:W3:Y:S04]  /*0290*/  @!P0 LDG.E R29, desc[UR8][R10.64] ;  /* 0x000000080a1d8981 */ /* 0x000ee8000c1e1900 */
[----:B--2---:R-:W-:Y:S04]  /*02a0*/  STS [R4], R27 ;  /* 0x0000001b04007388 */ /* 0x004fe80000000800 */
[----:B---3--:R-:W-:Y:S01]  /*02b0*/  STS [R2], R29 ;  /* 0x0000001d02007388 */ /* 0x008fe20000000800 */
[----:B------:R-:W-:Y:S06]  /*02c0*/  BAR.SYNC.DEFER_BLOCKING 0x0 ;  /* 0x0000000000007b1d */ /* 0x000fec0000010000 */
[----:B------:R-:W-:Y:S04]  /*02d0*/  LDS R22, [R3] ;  /* 0x0000000003167984 */ /* 0x000fe80000000800 */
[----:B------:R-:W0:Y:S04]  /*02e0*/  LDS.128 R12, [R5] ;  /* 0x00000000050c7984 */ /* 0x000e280000000c00 */
[----:B------:R-:W1:Y:S04]  /*02f0*/  LDS R26, [R3+0x80] ;  /* 0x00008000031a7984 */ /* 0x000e680000000800 */
[----:B------:R-:W2:Y:S04]  /*0300*/  LDS R25, [R3+0x100] ;  /* 0x0001000003197984 */ /* 0x000ea80000000800 */
[----:B------:R-:W3:Y:S04]  /*0310*/  LDS R24, [R3+0x180] ;  /* 0x0001800003187984 */ /* 0x000ee80000000800 */
[----:B------:R-:W-:Y:S01]  /*0320*/  LDS.128 R8, [R5+0x10] ;  /* 0x0000100005087984 */ /* 0x000fe20000000c00 */
[----:B0-----:R-:W-:-:S03]  /*0330*/  FFMA R12, R12, R22, R23 ;  /* 0x000000160c0c7223 */ /* 0x001fc60000000017 */
[----:B------:R-:W0:Y:S01]  /*0340*/  LDS R23, [R3+0x200] ;  /* 0x0002000003177984 */ /* 0x000e220000000800 */
[----:B-1----:R-:W-:-:S03]  /*0350*/  FFMA R12, R26, R13, R12 ;  /* 0x0000000d1a0c7223 */ /* 0x002fc6000000000c */
[----:B------:R-:W1:Y:S01]  /*0360*/  LDS R22, [R3+0x280] ;  /* 0x0002800003167984 */ /* 0x000e620000000800 */
[----:B--2---:R-:W-:-:S03]  /*0370*/  FFMA R13, R25, R14, R12 ;  /* 0x0000000e190d7223 */ /* 0x004fc6000000000c */
[----:B------:R-:W2:Y:S01]  /*0380*/  LDS R25, [R3+0x300] ;  /* 0x0003000003197984 */ /* 0x000ea20000000800 */
[----:B---3--:R-:W-:-:S03]  /*0390*/  FFMA R13, R24, R15, R13 ;  /* 0x0000000f180d7223 */ /* 0x008fc6000000000d */
[----:B------:R-:W3:Y:S04]  /*03a0*/  LDS R24, [R3+0x380] ;  /* 0x0003800003187984 */ /* 0x000ee80000000800 */
[----:B------:R-:W-:Y:S01]  /*03b0*/  LDS R26, [R3+0xb80] ;  /* 0x000b8000031a7984 */ /* 0x000fe20000000800 */
[----:B0-----:R-:W-:-:S03]  /*03c0*/  FFMA R27, R8, R23, R13 ;  /* 0x00000017081b7223 */ /* 0x001fc6000000000d */
[----:B------:R-:W-:Y:S04]  /*03d0*/  LDS R23, [R3+0x400] ;  /* 0x0004000003177984 */ /* 0x000fe80000000800 */
[----:B------:R-:W0:Y:S01]  /*03e0*/  LDS.128 R12, [R5+0x20] ;  /* 0x00002000050c7984 */ /* 0x000e220000000c00 */
[----:B-1----:R-:W-:-:S03]  /*03f0*/  FFMA R8, R22, R9, R27 ;  /* 0x0000000916087223 */ /* 0x002fc6000000001b */
[----:B------:R-:W1:Y:S01]  /*0400*/  LDS R22, [R3+0x480] ;  /* 0x0004800003167984 */ /* 0x000e620000000800 */
[----:B--2---:R-:W-:-:S03]  /*0410*/  FFMA R9, R25, R10, R8 ;  /* 0x0000000a19097223 */ /* 0x004fc60000000008 */
[----:B------:R-:W2:Y:S01]  /*0420*/  LDS R25, [R3+0x500] ;  /* 0x0005000003197984 */ /* 0x000ea20000000800 */
[----:B---3--:R-:W-:-:S03]  /*0430*/  FFMA R9, R24, R11, R9 ;  /* 0x0000000b18097223 */ /* 0x008fc60000000009 */
[----:B------:R-:W3:Y:S01]  /*0440*/  LDS R24, [R3+0x580] ;  /* 0x0005800003187984 */ /* 0x000ee20000000800 */
        /* <DEDUP_REMOVED lines=26> */
[----:B------:R-:W-:Y:S04]  /*05f0*/  LDS R27, [R3+0xc00] ;  /* 0x000c0000031b7984 */ /* 0x000fe80000000800 */
[----:B------:R-:W-:Y:S01]  /*0600*/  LDS R24, [R3+0xc80] ;  /* 0x000c800003187984 */ /* 0x000fe20000000800 */
[----:B0-----:R-:W-:-:S03]  /*0610*/  FFMA R23, R8, R23, R13 ;  /* 0x0000001708177223 */ /* 0x001fc6000000000d */
[----:B------:R-:W0:Y:S01]  /*0620*/  LDS.128 R12, [R5+0x60] ;  /* 0x00006000050c7984 */ /* 0x000e220000000c00 */
[----:B-1----:R-:W-:-:S03]  /*0630*/  FFMA R22, R22, R9, R23 ;  /* 0x0000000916167223 */ /* 0x002fc60000000017 */
[----:B------:R-:W1:Y:S01]  /*0640*/  LDS R23, [R3+0xd00] ;  /* 0x000d000003177984 */ /* 0x000e620000000800 */
[----:B--2---:R-:W-:-:S03]  /*0650*/  FFMA R25, R25, R10, R22 ;  /* 0x0000000a19197223 */ /* 0x004fc60000000016 */
[----:B------:R-:W2:Y:S01]  /*0660*/  LDS R22, [R3+0xd80] ;  /* 0x000d800003167984 */ /* 0x000ea20000000800 */
[----:B------:R-:W-:-:S03]  /*0670*/  FFMA R11, R26, R11, R25 ;  /* 0x0000000b1a0b7223 */ /* 0x000fc60000000019 */
[----:B------:R-:W-:Y:S01]  /*0680*/  LDS R25, [R3+0xe00] ;  /* 0x000e000003197984 */ /* 0x000fe20000000800 */
[----:B0-----:R-:W-:-:S03]  /*0690*/  FFMA R27, R12, R27, R11 ;  /* 0x0000001b0c1b7223 */ /* 0x001fc6000000000b */
[----:B------:R-:W0:Y:S01]  /*06a0*/  LDS.128 R8, [R5+0x70] ;  /* 0x0000700005087984 */ /* 0x000e220000000c00 */
[----:B------:R-:W-:-:S03]  /*06b0*/  FFMA R24, R24, R13, R27 ;  /* 0x0000000d18187223 */ /* 0x000fc6000000001b */
[----:B------:R-:W3:Y:S04]  /*06c0*/  LDS R27, [R3+0xe80] ;  /* 0x000e8000031b7984 */ /* 0x000ee80000000800 */
[----:B------:R-:W4:Y:S04]  /*06d0*/  LDS R13, [R3+0xf00] ;  /* 0x000f0000030d7984 */ /* 0x000f280000000800 */
[----:B------:R-:W5:Y:S01]  /*06e0*/  LDS R12, [R3+0xf80] ;  /* 0x000f8000030c7984 */ /* 0x000f620000000800 */
[----:B-1----:R-:W-:Y:S01]  /*06f0*/  FFMA R23, R23, R14, R24 ;  /* 0x0000000e17177223 */ /* 0x002fe20000000018 */
[----:B------:R-:W-:-:S03]  /*0700*/  UIADD3 UR4, UPT, UPT, UR4, 0x20, URZ ;  /* 0x0000002004047890 */ /* 0x000fc6000fffe0ff */
[----:B--2---:R-:W-:Y:S01]  /*0710*/  FFMA R15, R22, R15, R23 ;  /* 0x0000000f160f7223 */ /* 0x004fe20000000017 */
[----:B------:R-:W-:Y:S01]  /*0720*/  UISETP.GE.AND UP0, UPT, UR4, UR12, UPT ;  /* 0x0000000c0400728c */ /* 0x000fe2000bf06270 */
[----:B------:R-:W-:Y:S02]  /*0730*/  IADD3 R17, PT, PT, R17, 0x20, RZ ;  /* 0x0000002011117810 */ /* 0x000fe40007ffe0ff */
[----:B------:R-:W-:Y:S02]  /*0740*/  IADD3 R6, PT, PT, R6, 0x20, RZ ;  /* 0x0000002006067810 */ /* 0x000fe40007ffe0ff */
[----:B------:R-:W-:Y:S02]  /*0750*/  IADD3 R16, PT, PT, R16, 0x20, RZ ;  /* 0x0000002010107810 */ /* 0x000fe40007ffe0ff */
[----:B------:R-:W-:Y:S01]  /*0760*/  LEA R7, R0, R7, 0x5 ;  /* 0x0000000700077211 */ /* 0x000fe200078e28ff */
[----:B0-----:R-:W-:-:S04]  /*0770*/  FFMA R8, R8, R25, R15 ;  /* 0x0000001908087223 */ /* 0x001fc8000000000f */
[----:B---3--:R-:W-:-:S04]  /*0780*/  FFMA R8, R27, R9, R8 ;  /* 0x000000091b087223 */ /* 0x008fc80000000008 */
[----:B----4-:R-:W-:-:S04]  /*0790*/  FFMA R13, R13, R10, R8 ;  /* 0x0000000a0d0d7223 */ /* 0x010fc80000000008 */
[----:B-----5:R-:W-:Y:S01]  /*07a0*/  FFMA R23, R12, R11, R13 ;  /* 0x0000000b0c177223 */ /* 0x020fe2000000000d */
[----:B------:R-:W-:Y:S06]  /*07b0*/  BAR.SYNC.DEFER_BLOCKING 0x0 ;  /* 0x0000000000007b1d */ /* 0x000fec0000010000 */
[----:B------:R-:W-:Y:S05]  /*07c0*/  BRA.U !UP0, `(.L_x_36) ;  /* 0xfffffff908887547 */ /* 0x000fea000b83ffff */
.L_x_35:
[----:B------:R-:W0:Y:S02]  /*07d0*/  LDCU.64 UR4, c[0x0][0x398] ;  /* 0x00007300ff0477ac */ /* 0x000e240008000a00 */
[----:B0-----:R-:W-:-:S04]  /*07e0*/  ISETP.GE.AND P0, PT, R19, UR5, PT ;  /* 0x0000000513007c0c */ /* 0x001fc8000bf06270 */
[----:B------:R-:W-:-:S13]  /*07f0*/  ISETP.GE.OR P0, PT, R18, UR4, P0 ;  /* 0x0000000412007c0c */ /* 0x000fda0008706670 */
[----:B------:R-:W-:Y:S05]  /*0800*/  @P0 EXIT ;  /* 0x000000000000094d */ /* 0x000fea0003800000 */
[----:B------:R-:W0:Y:S01]  /*0810*/  LDC.64 R2, c[0x0][0x390] ;  /* 0x0000e400ff027b82 */ /* 0x000e220000000a00 */
[----:B------:R-:W-:-:S04]  /*0820*/  IMAD R19, R18, UR5, R19 ;  /* 0x0000000512137c24 */ /* 0x000fc8000f8e0213 */
[----:B0-----:R-:W-:-:S05]  /*0830*/  IMAD.WIDE R2, R19, 0x4, R2 ;  /* 0x0000000413027825 */ /* 0x001fca00078e0202 */
[----:B------:R-:W-:Y:S01]  /*0840*/  STG.E desc[UR8][R2.64], R23 ;  /* 0x0000001702007986 */ /* 0x000fe2000c101908 */
[----:B------:R-:W-:Y:S05]  /*0850*/  EXIT ;  /* 0x000000000000794d */ /* 0x000fea0003800000 */
.L_x_37:
        /* <DEDUP_REMOVED lines=10> */
.L_x_42:


//--------------------- .text._Z16matrix_transposePKfPfii --------------------------
	.section	.text._Z16matrix_transposePKfPfii,"ax",@progbits
	.align	128
        .global         _Z16matrix_transposePKfPfii
        .type           _Z16matrix_transposePKfPfii,@function
        .size           _Z16matrix_transposePKfPfii,(.L_x_43 - _Z16matrix_transposePKfPfii)
        .other          _Z16matrix_transposePKfPfii,@"STO_CUDA_ENTRY STV_DEFAULT"
_Z16matrix_transposePKfPfii:
.text._Z16matrix_transposePKfPfii:
[----:B------:R-:W-:Y:S01]  /*0000*/  LDC R1, c[0x0][0x37c] ;  /* 0x0000df00ff017b82 */ /* 0x000fe20000000800 */
[----:B------:R-:W0:Y:S01]  /*0010*/  S2R R11, SR_CTAID.Y ;  /* 0x00000000000b7919 */ /* 0x000e220000002600 */
[----:B------:R-:W1:Y:S01]  /*0020*/  LDCU.64 UR8, c[0x0][0x390] ;  /* 0x00007200ff0877ac */ /* 0x000e620008000a00 */
[----:B------:R-:W0:Y:S01]  /*0030*/  S2R R0, SR_TID.Y ;  /* 0x0000000000007919 */ /* 0x000e220000002200 */
[----:B------:R-:W2:Y:S01]  /*0040*/  LDCU.64 UR6, c[0x0][0x358] ;  /* 0x00006b00ff0677ac */ /* 0x000ea20008000a00 */
[----:B------:R-:W3:Y:S01]  /*0050*/  S2R R4, SR_TID.X ;  /* 0x0000000000047919 */ /* 0x000ee20000002100 */
[----:B------:R-:W3:Y:S01]  /*0060*/  S2R R5, SR_CTAID.X ;  /* 0x0000000000057919 */ /* 0x000ee20000002500 */
[----:B0-----:R-:W-:-:S04]  /*0070*/  LEA R10, R11, R0, 0x5 ;  /* 0x000000000b0a7211 */ /* 0x001fc800078e28ff */
[C---:B------:R-:W-:Y:S01]  /*0080*/  IADD3 R14, PT, PT, R10.reuse, 0x8, RZ ;  /* 0x000000080a0e7810 */ /* 0x040fe20007ffe0ff */
[C---:B------:R-:W-:Y:S01]  /*0090*/  VIADD R16, R10.reuse, 0x10 ;  /* 0x000000100a107836 */ /* 0x040fe20000000000 */
[C---:B------:R-:W-:Y:S01]  /*00a0*/  IADD3 R18, PT, PT, R10.reuse, 0x18, RZ ;  /* 0x000000180a127810 */ /* 0x040fe20007ffe0ff */
[----:B---3--:R-:W-:Y:S01]  /*00b0*/  IMAD R15, R5, 0x20, R4 ;  /* 0x00000020050f7824 */ /* 0x008fe200078e0204 */
[----:B-1----:R-:W-:Y:S02]  /*00c0*/  ISETP.GE.AND P2, PT, R10, UR8, PT ;  /* 0x000000080a007c0c */ /* 0x002fe4000bf46270 */
[----:B------:R-:W-:Y:S02]  /*00d0*/  ISETP.GE.AND P3, PT, R14, UR8, PT ;  /* 0x000000080e007c0c */ /* 0x000fe4000bf66270 */
[----:B------:R-:W-:Y:S02]  /*00e0*/  ISETP.GE.AND P0, PT, R16, UR8, PT ;  /* 0x0000000810007c0c */ /* 0x000fe4000bf06270 */
[----:B------:R-:W-:-:S02]  /*00f0*/  ISETP.GE.AND P1, PT, R18, UR8, PT ;  /* 0x0000000812007c0c */ /* 0x000fc4000bf26270 */
[C---:B------:R-:W-:Y:S02]  /*0100*/  ISETP.GE.OR P2, PT, R15.reuse, UR9, P2 ;  /* 0x000000090f007c0c */ /* 0x040fe40009746670 */
[C---:B------:R-:W-:Y:S02]  /*0110*/  ISETP.GE.OR P3, PT, R15.reuse, UR9, P3 ;  /* 0x000000090f007c0c */ /* 0x040fe40009f66670 */
[C---:B------:R-:W-:Y:S02]  /*0120*/  ISETP.GE.OR P0, PT, R15.reuse, UR9, P0 ;  /* 0x000000090f007c0c */ /* 0x040fe40008706670 */
[----:B------:R-:W-:-:S07]  /*0130*/  ISETP.GE.OR P1, PT, R15, UR9, P1 ;  /* 0x000000090f007c0c */ /* 0x000fce0008f26670 */
[----:B------:R-:W0:Y:S01]  /*0140*/  @!P2 LDC.64 R12, c[0x0][0x380] ;  /* 0x0000e000ff0cab82 */ /* 0x000e220000000a00 */
[--C-:B------:R-:W-:Y:S02]  /*0150*/  @!P2 IMAD R17, R10, UR9, R15.reuse ;  /* 0x000000090a11ac24 */ /* 0x100fe4000f8e020f */
[--C-:B------:R-:W-:Y:S02]  /*0160*/  @!P3 IMAD R19, R14, UR9, R15.reuse ;  /* 0x000000090e13bc24 */ /* 0x100fe4000f8e020f */
[----:B------:R-:W-:Y:S02]  /*0170*/  HFMA2 R14, -RZ, RZ, 0, 0 ;  /* 0x00000000ff0e7431 */ /* 0x000fe400000001ff */
[--C-:B------:R-:W-:Y:S02]  /*0180*/  @!P0 IMAD R21, R16, UR9, R15.reuse ;  /* 0x0000000910158c24 */ /* 0x100fe4000f8e020f */
[----:B------:R-:W-:Y:S01]  /*0190*/  @!P1 IMAD R15, R18, UR9, R15 ;  /* 0x00000009120f9c24 */ /* 0x000fe2000f8e020f */
[----:B------:R-:W1:Y:S01]  /*01a0*/  @!P3 LDC.64 R8, c[0x0][0x380] ;  /* 0x0000e000ff08bb82 */ /* 0x000e620000000a00 */
[----:B------:R-:W-:Y:S01]  /*01b0*/  IMAD.MOV.U32 R10, RZ, RZ, RZ ;  /* 0x000000ffff0a7224 */ /* 0x000fe200078e00ff */
[----:B------:R-:W-:Y:S01]  /*01c0*/  MOV R18, RZ ;  /* 0x000000ff00127202 */ /* 0x000fe20000000f00 */
[----:B------:R-:W-:-:S05]  /*01d0*/  IMAD.MOV.U32 R16, RZ, RZ, RZ ;  /* 0x000000ffff107224 */ /* 0x000fca00078e00ff */
[----:B------:R-:W3:Y:S08]  /*01e0*/  @!P0 LDC.64 R6, c[0x0][0x380] ;  /* 0x0000e000ff068b82 */ /* 0x000ef00000000a00 */
[----:B------:R-:W4:Y:S01]  /*01f0*/  @!P1 LDC.64 R2, c[0x0][0x380] ;  /* 0x0000e000ff029b82 */ /* 0x000f220000000a00 */
[----:B0-----:R-:W-:-:S05]  /*0200*/  @!P2 IMAD.WIDE R12, R17, 0x4, R12 ;  /* 0x00000004110ca825 */ /* 0x001fca00078e020c */
[----:B--2---:R-:W2:Y:S01]  /*0210*/  @!P2 LDG.E R10, desc[UR6][R12.64] ;  /* 0x000000060c0aa981 */ /* 0x004ea2000c1e1900 */
[----:B-1----:R-:W-:-:S05]  /*0220*/  @!P3 IMAD.WIDE R8, R19, 0x4, R8 ;  /* 0x000000041308b825 */ /* 0x002fca00078e0208 */
[----:B------:R0:W5:Y:S01]  /*0230*/  @!P3 LDG.E R14, desc[UR6][R8.64] ;  /* 0x00000006080eb981 */ /* 0x000162000c1e1900 */
[----:B---3--:R-:W-:-:S05]  /*0240*/  @!P0 IMAD.WIDE R6, R21, 0x4, R6 ;  /* 0x0000000415068825 */ /* 0x008fca00078e0206 */
[----:B------:R-:W3:Y:S01]  /*0250*/  @!P0 LDG.E R16, desc[UR6][R6.64] ;  /* 0x0000000606108981 */ /* 0x000ee2000c1e1900 */
[----:B----4-:R-:W-:-:S05]  /*0260*/  @!P1 IMAD.WIDE R2, R15, 0x4, R2 ;  /* 0x000000040f029825 */ /* 0x010fca00078e0202 */
[----:B------:R-:W4:Y:S01]  /*0270*/  @!P1 LDG.E R18, desc[UR6][R2.64] ;  /* 0x0000000602129981 */ /* 0x000f22000c1e1900 */
[----:B------:R-:W1:Y:S01]  /*0280*/  S2UR UR5, SR_CgaCtaId ;  /* 0x00000000000579c3 */ /* 0x000e620000008800 */
[----:B------:R-:W-:Y:S02]  /*0290*/  UMOV UR4, 0x400 ;  /* 0x0000040000047882 */ /* 0x000fe40000000000 */
[----:B-1----:R-:W-:-:S06]  /*02a0*/  ULEA UR4, UR5, UR4, 0x18 ;  /* 0x0000000405047291 */ /* 0x002fcc000f8ec0ff */
[----:B------:R-:W-:-:S05]  /*02b0*/  LEA R15, R4, UR4, 0x2 ;  /* 0x00000004040f7c11 */ /* 0x000fca000f8e10ff */
[----:B------:R-:W-:Y:S01]  /*02c0*/  IMAD R17, R0, 0x84, R15 ;  /* 0x0000008400117824 */ /* 0x000fe200078e020f */
[----:B------:R-:W-:-:S04]  /*02d0*/  LEA R11, R11, R4, 0x5 ;  /* 0x000000040b0b7211 */ /* 0x000fc800078e28ff */
[----:B------:R-:W-:Y:S01]  /*02e0*/  ISETP.GE.AND P0, PT, R11, UR8, PT ;  /* 0x000000080b007c0c */ /* 0x000fe2000bf06270 */
[----:B0-----:R-:W-:Y:S01]  /*02f0*/  IMAD R8, R5, 0x20, R0 ;  /* 0x0000002005087824 */ /* 0x001fe200078e0200 */
[----:B--2---:R0:W-:Y:S04]  /*0300*/  STS [R17], R10 ;  /* 0x0000000a11007388 */ /* 0x0041e80000000800 */
[----:B-----5:R0:W-:Y:S04]  /*0310*/  STS [R17+0x420], R14 ;  /* 0x0004200e11007388 */ /* 0x0201e80000000800 */
[----:B---3--:R0:W-:Y:S04]  /*0320*/  STS [R17+0x840], R16 ;  /* 0x0008401011007388 */ /* 0x0081e80000000800 */
[----:B----4-:R0:W-:Y:S01]  /*0330*/  STS [R17+0xc60], R18 ;  /* 0x000c601211007388 */ /* 0x0101e20000000800 */
[----:B------:R-:W-:Y:S06]  /*0340*/  BAR.SYNC.DEFER_BLOCKING 0x0 ;  /* 0x0000000000007b1d */ /* 0x000fec0000010000 */
[----:B------:R-:W-:Y:S05]  /*0350*/  @P0 EXIT ;  /* 0x000000000000094d */ /* 0x000fea0003800000 */
[----:B0-----:R-:W-:Y:S01]  /*0360*/  IADD3 R10, PT, PT, R8, 0x8, RZ ;  /* 0x00000008080a7810 */ /* 0x001fe20007ffe0ff */
[----:B------:R-:W-:Y:S01]  /*0370*/  IMAD R15, R4, 0x80, R15 ;  /* 0x00000080040f7824 */ /* 0x000fe200078e020f */
[C---:B------:R-:W-:Y:S02]  /*0380*/  IADD3 R12, PT, PT, R8.reuse, 0x10, RZ ;  /* 0x00000010080c7810 */ /* 0x040fe40007ffe0ff */
[----:B------:R-:W-:Y:S02]  /*0390*/  ISETP.GE.AND P0, PT, R8, UR9, PT ;  /* 0x0000000908007c0c */ /* 0x000fe4000bf06270 */
[----:B------:R-:W-:Y:S02]  /*03a0*/  ISETP.GE.AND P1, PT, R10, UR9, PT ;  /* 0x000000090a007c0c */ /* 0x000fe4000bf26270 */
[----:B------:R-:W-:Y:S02]  /*03b0*/  ISETP.GE.AND P2, PT, R12, UR9, PT ;  /* 0x000000090c007c0c */ /* 0x000fe4000bf46270 */
[----:B------:R-:W-:-:S07]  /*03c0*/  LEA R15, R0, R15, 0x2 ;  /* 0x0000000f000f7211 */ /* 0x000fce00078e10ff */
[----:B------:R-:W0:Y:S01]  /*03d0*/  @!P0 LDS R9, [R15] ;  /* 0x000000000f098984 */ /* 0x000e220000000800 */
[----:B------:R-:W1:Y:S01]  /*03e0*/  @!P0 LDC.64 R6, c[0x0][0x388] ;  /* 0x0000e200ff068b82 */ /* 0x000e620000000a00 */
[C-C-:B------:R-:W-:Y:S01]  /*03f0*/  @!P0 IMAD R13, R8.reuse, UR8, R11.reuse ;  /* 0x00000008080d8c24 */ /* 0x140fe2000f8e020b */
[----:B------:R-:W-:Y:S01]  /*0400*/  IADD3 R8, PT, PT, R8, 0x18, RZ ;  /* 0x0000001808087810 */ /* 0x000fe20007ffe0ff */
[----:B------:R-:W2:Y:S01]  /*0410*/  @!P1 LDS R17, [R15+0x20] ;  /* 0x000020000f119984 */ /* 0x000ea20000000800 */
[--C-:B------:R-:W-:Y:S02]  /*0420*/  @!P1 IMAD R19, R10, UR8, R11.reuse ;  /* 0x000000080a139c24 */ /* 0x100fe4000f8e020b */
[----:B------:R-:W-:Y:S01]  /*0430*/  ISETP.GE.AND P3, PT, R8, UR9, PT ;  /* 0x0000000908007c0c */ /* 0x000fe2000bf66270 */
[----:B------:R-:W3:Y:S01]  /*0440*/  @!P2 LDS R21, [R15+0x40] ;  /* 0x000040000f15a984 */ /* 0x000ee20000000800 */
[----:B------:R-:W4:Y:S01]  /*0450*/  @!P1 LDC.64 R4, c[0x0][0x388] ;  /* 0x0000e200ff049b82 */ /* 0x000f220000000a00 */
[----:B------:R-:W-:-:S07]  /*0460*/  @!P2 IMAD R23, R12, UR8, R11 ;  /* 0x000000080c17ac24 */ /* 0x000fce000f8e020b */
[----:B------:R-:W5:Y:S01]  /*0470*/  @!P2 LDC.64 R2, c[0x0][0x388] ;  /* 0x0000e200ff02ab82 */ /* 0x000f620000000a00 */
[----:B-1----:R-:W-:-:S04]  /*0480*/  @!P0 IMAD.WIDE R6, R13, 0x4, R6 ;  /* 0x000000040d068825 */ /* 0x002fc800078e0206 */
[----:B----4-:R-:W-:Y:S01]  /*0490*/  @!P1 IMAD.WIDE R4, R19, 0x4, R4 ;  /* 0x0000000413049825 */ /* 0x010fe200078e0204 */
[----:B0-----:R0:W-:Y:S03]  /*04a0*/  @!P0 STG.E desc[UR6][R6.64], R9 ;  /* 0x0000000906008986 */ /* 0x0011e6000c101906 */
[----:B-----5:R-:W-:Y:S01]  /*04b0*/  @!P2 IMAD.WIDE R2, R23, 0x4, R2 ;  /* 0x000000041702a825 */ /* 0x020fe200078e0202 */
[----:B--2---:R0:W-:Y:S04]  /*04c0*/  @!P1 STG.E desc[UR6][R4.64], R17 ;  /* 0x0000001104009986 */ /* 0x0041e8000c101906 */
[----:B---3--:R0:W-:Y:S01]  /*04d0*/  @!P2 STG.E desc[UR6][R2.64], R21 ;  /* 0x000000150200a986 */ /* 0x0081e2000c101906 */
[----:B------:R-:W-:Y:S05]  /*04e0*/  @P3 EXIT ;  /* 0x000000000000394d */ /* 0x000fea0003800000 */
[----:B------:R-:W1:Y:S01]  /*04f0*/  LDS R15, [R15+0x60] ;  /* 0x000060000f0f7984 */ /* 0x000e620000000800 */
[----:B0-----:R-:W0:Y:S01]  /*0500*/  LDC.64 R2, c[0x0][0x388] ;  /* 0x0000e200ff027b82 */ /* 0x001e220000000a00 */
[----:B------:R-:W-:-:S04]  /*0510*/  IMAD R11, R8, UR8, R11 ;  /* 0x00000008080b7c24 */ /* 0x000fc8000f8e020b */
[----:B0-----:R-:W-:-:S05]  /*0520*/  IMAD.WIDE R2, R11, 0x4, R2 ;  /* 0x000000040b027825 */ /* 0x001fca00078e0202 */
[----:B-1----:R-:W-:Y:S01]  /*0530*/  STG.E desc[UR6][R2.64], R15 ;  /* 0x0000000f02007986 */ /* 0x002fe2000c101906 */
[----:B------:R-:W-:Y:S05]  /*0540*/  EXIT ;  /* 0x000000000000794d */ /* 0x000fea0003800000 */
.L_x_38:
        /* <DEDUP_REMOVED lines=11> */
.L_x_43:


//--------------------- .nv.shared._Z7softmaxPfiii --------------------------
	.section	.nv.shared._Z7softmaxPfiii,"aw",@nobits
	.sectionflags	@""
	.align	16
	.zero		1024


//--------------------- .nv.shared.reserved.0     --------------------------
	.section	.nv.shared.reserved.0,"aw",@nobits
	.weak		__nv_reservedSMEM_offset_0_alias
	.size		__nv_reservedSMEM_offset_0_alias, 0, 64
	.other		__nv_reservedSMEM_offset_0_alias,@"STO_CUDA_RESERVED_SHARED STV_DEFAULT"
__nv_reservedSMEM_offset_0_alias:
	.zero		0
	.zero		64


//--------------------- .nv.shared._Z15matrix_multiplyPKfS0_Pfiii --------------------------
	.section	.nv.shared._Z15matrix_multiplyPKfS0_Pfiii,"aw",@nobits
	.sectionflags	@""
	.align	16
.nv.shared._Z15matrix_multiplyPKfS0_Pfiii:
	.zero		9216


//--------------------- .nv.shared._Z16matrix_transposePKfPfii --------------------------
	.section	.nv.shared._Z16matrix_transposePKfPfii,"aw",@nobits
	.sectionflags	@""
	.align	16
.nv.shared._Z16matrix_transposePKfPfii:
	.zero		5248


//--------------------- .nv.constant0._Z7softmaxPfiii --------------------------
	.section	.nv.constant0._Z7softmaxPfiii,"a",@progbits
	.sectionflags	@""
	.align	4
.nv.constant0._Z7softmaxPfiii:
	.zero		916


//--------------------- .nv.constant0._Z15matrix_multiplyPKfS0_Pfiii --------------------------
	.section	.nv.constant0._Z15matrix_multiplyPKfS0_Pfiii,"a",@progbits
	.sectionflags	@""
	.align	4
.nv.constant0._Z15matrix_multiplyPKfS0_Pfiii:
	.zero		932


//--------------------- .nv.constant0._Z16matrix_transposePKfPfii --------------------------
	.section	.nv.constant0._Z16matrix_transposePKfPfii,"a",@progbits
	.sectionflags	@""
	.align	4
.nv.constant0._Z16matrix_transposePKfPfii:
	.zero		920


//--------------------- SYMBOLS --------------------------

	.type		.nv.reservedSmem.offset0,@object
	.size		.nv.reservedSmem.offset0,0x4
	.type		.nv.reservedSmem.cap,@object
	.size		.nv.reservedSmem.cap,0x4
